//
// Generated by NVIDIA NVVM Compiler
//
// Compiler Build ID: CL-36424714
// Cuda compilation tools, release 13.0, V13.0.88
// Based on NVVM 20.0.0
//

.version 9.0
.target sm_100
.address_size 64

	// .globl	_Z27get_rho_sigma_kernel_planariiPKdS0_S0_S0_S0_PdS1_S1_
.func  (.param .b64 func_retval0) __internal_accurate_pow
(
	.param .b64 __internal_accurate_pow_param_0,
	.param .b64 __internal_accurate_pow_param_1
)
;
.const .align 8 .f64 C_LDA_X = 0d3FE999999999999A;
.const .align 8 .f64 C_B88_X = 0d3FE70A3D70A3D70A;
.const .align 8 .f64 C_VWN_C = 0d3FC851EB851EB852;
.const .align 8 .f64 C_LYP_C = 0d3FE9EB851EB851EC;
.const .align 8 .f64 A_VWN = 0d3F9FD63D8ED6C7F8;
.const .align 8 .f64 b_VWN = 0d402A24DD2F1A9FBE;
.const .align 8 .f64 c_VWN = 0d40455C226809D495;
.const .align 8 .f64 x0_VWN = 0dBFDA31BDE82D7B63;
.const .align 8 .f64 BETA_B88 = 0d3F713404EA4A8C15;
.const .align 8 .f64 A_LYP = 0d3FA92E1EF73C0C20;
.const .align 8 .f64 B_LYP = 0d3FC0E5604189374C;
.const .align 8 .f64 C_LYP = 0d3FD036113404EA4B;
.const .align 8 .f64 D_LYP = 0d3FD65604189374BC;

.visible .entry _Z27get_rho_sigma_kernel_planariiPKdS0_S0_S0_S0_PdS1_S1_(
	.param .u32 _Z27get_rho_sigma_kernel_planariiPKdS0_S0_S0_S0_PdS1_S1__param_0,
	.param .u32 _Z27get_rho_sigma_kernel_planariiPKdS0_S0_S0_S0_PdS1_S1__param_1,
	.param .u64 .ptr .align 1 _Z27get_rho_sigma_kernel_planariiPKdS0_S0_S0_S0_PdS1_S1__param_2,
	.param .u64 .ptr .align 1 _Z27get_rho_sigma_kernel_planariiPKdS0_S0_S0_S0_PdS1_S1__param_3,
	.param .u64 .ptr .align 1 _Z27get_rho_sigma_kernel_planariiPKdS0_S0_S0_S0_PdS1_S1__param_4,
	.param .u64 .ptr .align 1 _Z27get_rho_sigma_kernel_planariiPKdS0_S0_S0_S0_PdS1_S1__param_5,
	.param .u64 .ptr .align 1 _Z27get_rho_sigma_kernel_planariiPKdS0_S0_S0_S0_PdS1_S1__param_6,
	.param .u64 .ptr .align 1 _Z27get_rho_sigma_kernel_planariiPKdS0_S0_S0_S0_PdS1_S1__param_7,
	.param .u64 .ptr .align 1 _Z27get_rho_sigma_kernel_planariiPKdS0_S0_S0_S0_PdS1_S1__param_8,
	.param .u64 .ptr .align 1 _Z27get_rho_sigma_kernel_planariiPKdS0_S0_S0_S0_PdS1_S1__param_9
)
{
	.reg .pred 	%p<11>;
	.reg .b32 	%r<27>;
	.reg .b64 	%rd<80>;
	.reg .b64 	%fd<188>;

	ld.param.u32 	%r11, [_Z27get_rho_sigma_kernel_planariiPKdS0_S0_S0_S0_PdS1_S1__param_0];
	ld.param.u32 	%r12, [_Z27get_rho_sigma_kernel_planariiPKdS0_S0_S0_S0_PdS1_S1__param_1];
	ld.param.u64 	%rd30, [_Z27get_rho_sigma_kernel_planariiPKdS0_S0_S0_S0_PdS1_S1__param_2];
	ld.param.u64 	%rd23, [_Z27get_rho_sigma_kernel_planariiPKdS0_S0_S0_S0_PdS1_S1__param_3];
	ld.param.u64 	%rd24, [_Z27get_rho_sigma_kernel_planariiPKdS0_S0_S0_S0_PdS1_S1__param_4];
	ld.param.u64 	%rd25, [_Z27get_rho_sigma_kernel_planariiPKdS0_S0_S0_S0_PdS1_S1__param_5];
	ld.param.u64 	%rd26, [_Z27get_rho_sigma_kernel_planariiPKdS0_S0_S0_S0_PdS1_S1__param_6];
	ld.param.u64 	%rd29, [_Z27get_rho_sigma_kernel_planariiPKdS0_S0_S0_S0_PdS1_S1__param_9];
	cvta.to.global.u64 	%rd1, %rd30;
	mov.u32 	%r13, %ctaid.x;
	mov.u32 	%r14, %ntid.x;
	mov.u32 	%r15, %tid.x;
	mad.lo.s32 	%r1, %r13, %r14, %r15;
	setp.ge.s32 	%p1, %r1, %r12;
	@%p1 bra 	$L__BB0_14;
	cvt.s64.s32 	%rd2, %r11;
	setp.lt.s32 	%p2, %r11, 1;
	mov.f64 	%fd180, 0d0000000000000000;
	mov.f64 	%fd181, %fd180;
	mov.f64 	%fd182, %fd180;
	mov.f64 	%fd183, %fd180;
	@%p2 bra 	$L__BB0_12;
	cvta.to.global.u64 	%rd31, %rd23;
	cvta.to.global.u64 	%rd32, %rd24;
	cvta.to.global.u64 	%rd33, %rd25;
	cvta.to.global.u64 	%rd34, %rd26;
	cvt.s64.s32 	%rd35, %r1;
	mul.lo.s64 	%rd36, %rd35, %rd2;
	shl.b64 	%rd37, %rd36, 3;
	add.s64 	%rd3, %rd31, %rd37;
	add.s64 	%rd4, %rd32, %rd37;
	add.s64 	%rd5, %rd33, %rd37;
	add.s64 	%rd6, %rd34, %rd37;
	and.b32  	%r17, %r11, 2147483644;
	neg.s32 	%r2, %r17;
	add.s64 	%rd38, %rd37, 16;
	add.s64 	%rd7, %rd31, %rd38;
	add.s64 	%rd8, %rd32, %rd38;
	add.s64 	%rd9, %rd34, %rd38;
	add.s64 	%rd10, %rd33, %rd38;
	mov.f64 	%fd183, 0d0000000000000000;
	mov.b32 	%r23, 0;
	mov.f64 	%fd182, %fd183;
	mov.f64 	%fd181, %fd183;
	mov.f64 	%fd180, %fd183;
$L__BB0_3:
	setp.lt.u32 	%p3, %r11, 4;
	cvt.u64.u32 	%rd11, %r23;
	mul.wide.u32 	%rd39, %r23, 8;
	add.s64 	%rd40, %rd3, %rd39;
	ld.global.f64 	%fd5, [%rd40];
	add.s64 	%rd41, %rd4, %rd39;
	ld.global.f64 	%fd6, [%rd41];
	add.s64 	%rd42, %rd5, %rd39;
	ld.global.f64 	%fd7, [%rd42];
	add.s64 	%rd43, %rd6, %rd39;
	ld.global.f64 	%fd8, [%rd43];
	mov.b32 	%r26, 0;
	@%p3 bra 	$L__BB0_6;
	mul.lo.s64 	%rd44, %rd2, %rd11;
	shl.b64 	%rd45, %rd44, 3;
	add.s64 	%rd46, %rd1, %rd45;
	add.s64 	%rd79, %rd46, 16;
	mov.u64 	%rd75, %rd10;
	mov.u64 	%rd76, %rd9;
	mov.u64 	%rd77, %rd8;
	mov.u64 	%rd78, %rd7;
	mov.u32 	%r24, %r2;
$L__BB0_5:
	.pragma "nounroll";
	and.b32  	%r26, %r11, 2147483644;
	ld.global.f64 	%fd52, [%rd79+-16];
	ld.global.f64 	%fd53, [%rd78+-16];
	mul.f64 	%fd54, %fd52, %fd53;
	fma.rn.f64 	%fd55, %fd5, %fd54, %fd180;
	ld.global.f64 	%fd56, [%rd77+-16];
	mul.f64 	%fd57, %fd5, %fd56;
	fma.rn.f64 	%fd58, %fd6, %fd53, %fd57;
	fma.rn.f64 	%fd59, %fd52, %fd58, %fd181;
	ld.global.f64 	%fd60, [%rd75+-16];
	mul.f64 	%fd61, %fd5, %fd60;
	fma.rn.f64 	%fd62, %fd7, %fd53, %fd61;
	fma.rn.f64 	%fd63, %fd52, %fd62, %fd182;
	ld.global.f64 	%fd64, [%rd76+-16];
	mul.f64 	%fd65, %fd5, %fd64;
	fma.rn.f64 	%fd66, %fd8, %fd53, %fd65;
	fma.rn.f64 	%fd67, %fd52, %fd66, %fd183;
	ld.global.f64 	%fd68, [%rd79+-8];
	ld.global.f64 	%fd69, [%rd78+-8];
	mul.f64 	%fd70, %fd68, %fd69;
	fma.rn.f64 	%fd71, %fd5, %fd70, %fd55;
	ld.global.f64 	%fd72, [%rd77+-8];
	mul.f64 	%fd73, %fd5, %fd72;
	fma.rn.f64 	%fd74, %fd6, %fd69, %fd73;
	fma.rn.f64 	%fd75, %fd68, %fd74, %fd59;
	ld.global.f64 	%fd76, [%rd75+-8];
	mul.f64 	%fd77, %fd5, %fd76;
	fma.rn.f64 	%fd78, %fd7, %fd69, %fd77;
	fma.rn.f64 	%fd79, %fd68, %fd78, %fd63;
	ld.global.f64 	%fd80, [%rd76+-8];
	mul.f64 	%fd81, %fd5, %fd80;
	fma.rn.f64 	%fd82, %fd8, %fd69, %fd81;
	fma.rn.f64 	%fd83, %fd68, %fd82, %fd67;
	ld.global.f64 	%fd84, [%rd79];
	ld.global.f64 	%fd85, [%rd78];
	mul.f64 	%fd86, %fd84, %fd85;
	fma.rn.f64 	%fd87, %fd5, %fd86, %fd71;
	ld.global.f64 	%fd88, [%rd77];
	mul.f64 	%fd89, %fd5, %fd88;
	fma.rn.f64 	%fd90, %fd6, %fd85, %fd89;
	fma.rn.f64 	%fd91, %fd84, %fd90, %fd75;
	ld.global.f64 	%fd92, [%rd75];
	mul.f64 	%fd93, %fd5, %fd92;
	fma.rn.f64 	%fd94, %fd7, %fd85, %fd93;
	fma.rn.f64 	%fd95, %fd84, %fd94, %fd79;
	ld.global.f64 	%fd96, [%rd76];
	mul.f64 	%fd97, %fd5, %fd96;
	fma.rn.f64 	%fd98, %fd8, %fd85, %fd97;
	fma.rn.f64 	%fd99, %fd84, %fd98, %fd83;
	ld.global.f64 	%fd100, [%rd79+8];
	ld.global.f64 	%fd101, [%rd78+8];
	mul.f64 	%fd102, %fd100, %fd101;
	fma.rn.f64 	%fd180, %fd5, %fd102, %fd87;
	ld.global.f64 	%fd103, [%rd77+8];
	mul.f64 	%fd104, %fd5, %fd103;
	fma.rn.f64 	%fd105, %fd6, %fd101, %fd104;
	fma.rn.f64 	%fd181, %fd100, %fd105, %fd91;
	ld.global.f64 	%fd106, [%rd75+8];
	mul.f64 	%fd107, %fd5, %fd106;
	fma.rn.f64 	%fd108, %fd7, %fd101, %fd107;
	fma.rn.f64 	%fd182, %fd100, %fd108, %fd95;
	ld.global.f64 	%fd109, [%rd76+8];
	mul.f64 	%fd110, %fd5, %fd109;
	fma.rn.f64 	%fd111, %fd8, %fd101, %fd110;
	fma.rn.f64 	%fd183, %fd100, %fd111, %fd99;
	add.s32 	%r24, %r24, 4;
	add.s64 	%rd79, %rd79, 32;
	add.s64 	%rd78, %rd78, 32;
	add.s64 	%rd77, %rd77, 32;
	add.s64 	%rd76, %rd76, 32;
	add.s64 	%rd75, %rd75, 32;
	setp.ne.s32 	%p4, %r24, 0;
	@%p4 bra 	$L__BB0_5;
$L__BB0_6:
	and.b32  	%r19, %r11, 3;
	setp.eq.s32 	%p5, %r19, 0;
	@%p5 bra 	$L__BB0_11;
	setp.eq.s32 	%p6, %r19, 1;
	@%p6 bra 	$L__BB0_9;
	cvt.u64.u32 	%rd47, %r26;
	mad.lo.s64 	%rd48, %rd11, %rd2, %rd47;
	shl.b64 	%rd49, %rd48, 3;
	add.s64 	%rd50, %rd1, %rd49;
	ld.global.f64 	%fd113, [%rd50];
	mul.wide.u32 	%rd51, %r26, 8;
	add.s64 	%rd52, %rd3, %rd51;
	ld.global.f64 	%fd114, [%rd52];
	mul.f64 	%fd115, %fd113, %fd114;
	fma.rn.f64 	%fd116, %fd5, %fd115, %fd180;
	add.s64 	%rd53, %rd4, %rd51;
	ld.global.f64 	%fd117, [%rd53];
	mul.f64 	%fd118, %fd5, %fd117;
	fma.rn.f64 	%fd119, %fd6, %fd114, %fd118;
	fma.rn.f64 	%fd120, %fd113, %fd119, %fd181;
	add.s64 	%rd54, %rd5, %rd51;
	ld.global.f64 	%fd121, [%rd54];
	mul.f64 	%fd122, %fd5, %fd121;
	fma.rn.f64 	%fd123, %fd7, %fd114, %fd122;
	fma.rn.f64 	%fd124, %fd113, %fd123, %fd182;
	add.s64 	%rd55, %rd6, %rd51;
	ld.global.f64 	%fd125, [%rd55];
	mul.f64 	%fd126, %fd5, %fd125;
	fma.rn.f64 	%fd127, %fd8, %fd114, %fd126;
	fma.rn.f64 	%fd128, %fd113, %fd127, %fd183;
	ld.global.f64 	%fd129, [%rd50+8];
	ld.global.f64 	%fd130, [%rd52+8];
	mul.f64 	%fd131, %fd129, %fd130;
	fma.rn.f64 	%fd180, %fd5, %fd131, %fd116;
	ld.global.f64 	%fd132, [%rd53+8];
	mul.f64 	%fd133, %fd5, %fd132;
	fma.rn.f64 	%fd134, %fd6, %fd130, %fd133;
	fma.rn.f64 	%fd181, %fd129, %fd134, %fd120;
	ld.global.f64 	%fd135, [%rd54+8];
	mul.f64 	%fd136, %fd5, %fd135;
	fma.rn.f64 	%fd137, %fd7, %fd130, %fd136;
	fma.rn.f64 	%fd182, %fd129, %fd137, %fd124;
	ld.global.f64 	%fd138, [%rd55+8];
	mul.f64 	%fd139, %fd5, %fd138;
	fma.rn.f64 	%fd140, %fd8, %fd130, %fd139;
	fma.rn.f64 	%fd183, %fd129, %fd140, %fd128;
	add.s32 	%r26, %r26, 2;
$L__BB0_9:
	and.b32  	%r20, %r11, 1;
	setp.eq.b32 	%p7, %r20, 1;
	not.pred 	%p8, %p7;
	@%p8 bra 	$L__BB0_11;
	cvt.u64.u32 	%rd56, %r26;
	mad.lo.s64 	%rd57, %rd11, %rd2, %rd56;
	shl.b64 	%rd58, %rd57, 3;
	add.s64 	%rd59, %rd1, %rd58;
	ld.global.f64 	%fd141, [%rd59];
	mul.wide.u32 	%rd60, %r26, 8;
	add.s64 	%rd61, %rd3, %rd60;
	ld.global.f64 	%fd142, [%rd61];
	mul.f64 	%fd143, %fd141, %fd142;
	fma.rn.f64 	%fd180, %fd5, %fd143, %fd180;
	add.s64 	%rd62, %rd4, %rd60;
	ld.global.f64 	%fd144, [%rd62];
	mul.f64 	%fd145, %fd5, %fd144;
	fma.rn.f64 	%fd146, %fd6, %fd142, %fd145;
	fma.rn.f64 	%fd181, %fd141, %fd146, %fd181;
	add.s64 	%rd63, %rd5, %rd60;
	ld.global.f64 	%fd147, [%rd63];
	mul.f64 	%fd148, %fd5, %fd147;
	fma.rn.f64 	%fd149, %fd7, %fd142, %fd148;
	fma.rn.f64 	%fd182, %fd141, %fd149, %fd182;
	add.s64 	%rd64, %rd6, %rd60;
	ld.global.f64 	%fd150, [%rd64];
	mul.f64 	%fd151, %fd5, %fd150;
	fma.rn.f64 	%fd152, %fd8, %fd142, %fd151;
	fma.rn.f64 	%fd183, %fd141, %fd152, %fd183;
$L__BB0_11:
	cvt.u32.u64 	%r21, %rd11;
	add.s32 	%r23, %r21, 1;
	setp.ne.s32 	%p9, %r23, %r11;
	@%p9 bra 	$L__BB0_3;
$L__BB0_12:
	ld.param.u64 	%rd74, [_Z27get_rho_sigma_kernel_planariiPKdS0_S0_S0_S0_PdS1_S1__param_8];
	ld.param.u64 	%rd73, [_Z27get_rho_sigma_kernel_planariiPKdS0_S0_S0_S0_PdS1_S1__param_7];
	cvta.to.global.u64 	%rd65, %rd73;
	mul.wide.s32 	%rd66, %r1, 8;
	add.s64 	%rd67, %rd65, %rd66;
	st.global.f64 	[%rd67], %fd180;
	mul.f64 	%fd153, %fd182, %fd182;
	fma.rn.f64 	%fd154, %fd181, %fd181, %fd153;
	fma.rn.f64 	%fd155, %fd183, %fd183, %fd154;
	cvta.to.global.u64 	%rd68, %rd74;
	add.s64 	%rd69, %rd68, %rd66;
	st.global.f64 	[%rd69], %fd155;
	setp.eq.s64 	%p10, %rd29, 0;
	@%p10 bra 	$L__BB0_14;
	mul.lo.s32 	%r22, %r1, 3;
	cvta.to.global.u64 	%rd70, %rd29;
	mul.wide.s32 	%rd71, %r22, 8;
	add.s64 	%rd72, %rd70, %rd71;
	st.global.f64 	[%rd72], %fd181;
	st.global.f64 	[%rd72+8], %fd182;
	st.global.f64 	[%rd72+16], %fd183;
$L__BB0_14:
	ret;

}
	// .globl	_Z18b3lyp_fused_kerneliibPKdS0_S0_S0_S0_S0_S0_S0_PdS1_
.visible .entry _Z18b3lyp_fused_kerneliibPKdS0_S0_S0_S0_S0_S0_S0_PdS1_(
	.param .u32 _Z18b3lyp_fused_kerneliibPKdS0_S0_S0_S0_S0_S0_S0_PdS1__param_0,
	.param .u32 _Z18b3lyp_fused_kerneliibPKdS0_S0_S0_S0_S0_S0_S0_PdS1__param_1,
	.param .u8 _Z18b3lyp_fused_kerneliibPKdS0_S0_S0_S0_S0_S0_S0_PdS1__param_2,
	.param .u64 .ptr .align 1 _Z18b3lyp_fused_kerneliibPKdS0_S0_S0_S0_S0_S0_S0_PdS1__param_3,
	.param .u64 .ptr .align 1 _Z18b3lyp_fused_kerneliibPKdS0_S0_S0_S0_S0_S0_S0_PdS1__param_4,
	.param .u64 .ptr .align 1 _Z18b3lyp_fused_kerneliibPKdS0_S0_S0_S0_S0_S0_S0_PdS1__param_5,
	.param .u64 .ptr .align 1 _Z18b3lyp_fused_kerneliibPKdS0_S0_S0_S0_S0_S0_S0_PdS1__param_6,
	.param .u64 .ptr .align 1 _Z18b3lyp_fused_kerneliibPKdS0_S0_S0_S0_S0_S0_S0_PdS1__param_7,
	.param .u64 .ptr .align 1 _Z18b3lyp_fused_kerneliibPKdS0_S0_S0_S0_S0_S0_S0_PdS1__param_8,
	.param .u64 .ptr .align 1 _Z18b3lyp_fused_kerneliibPKdS0_S0_S0_S0_S0_S0_S0_PdS1__param_9,
	.param .u64 .ptr .align 1 _Z18b3lyp_fused_kerneliibPKdS0_S0_S0_S0_S0_S0_S0_PdS1__param_10,
	.param .u64 .ptr .align 1 _Z18b3lyp_fused_kerneliibPKdS0_S0_S0_S0_S0_S0_S0_PdS1__param_11,
	.param .u64 .ptr .align 1 _Z18b3lyp_fused_kerneliibPKdS0_S0_S0_S0_S0_S0_S0_PdS1__param_12
)
{
	.reg .pred 	%p<147>;
	.reg .b16 	%rs<2>;
	.reg .b32 	%r<251>;
	.reg .b32 	%f<4>;
	.reg .b64 	%rd<99>;
	.reg .b64 	%fd<679>;

	ld.param.u32 	%r69, [_Z18b3lyp_fused_kerneliibPKdS0_S0_S0_S0_S0_S0_S0_PdS1__param_0];
	ld.param.u32 	%r68, [_Z18b3lyp_fused_kerneliibPKdS0_S0_S0_S0_S0_S0_S0_PdS1__param_1];
	ld.param.s8 	%rs1, [_Z18b3lyp_fused_kerneliibPKdS0_S0_S0_S0_S0_S0_S0_PdS1__param_2];
	ld.param.u64 	%rd26, [_Z18b3lyp_fused_kerneliibPKdS0_S0_S0_S0_S0_S0_S0_PdS1__param_4];
	ld.param.u64 	%rd27, [_Z18b3lyp_fused_kerneliibPKdS0_S0_S0_S0_S0_S0_S0_PdS1__param_5];
	ld.param.u64 	%rd30, [_Z18b3lyp_fused_kerneliibPKdS0_S0_S0_S0_S0_S0_S0_PdS1__param_7];
	ld.param.u64 	%rd31, [_Z18b3lyp_fused_kerneliibPKdS0_S0_S0_S0_S0_S0_S0_PdS1__param_8];
	ld.param.u64 	%rd32, [_Z18b3lyp_fused_kerneliibPKdS0_S0_S0_S0_S0_S0_S0_PdS1__param_9];
	ld.param.u64 	%rd33, [_Z18b3lyp_fused_kerneliibPKdS0_S0_S0_S0_S0_S0_S0_PdS1__param_10];
	ld.param.u64 	%rd29, [_Z18b3lyp_fused_kerneliibPKdS0_S0_S0_S0_S0_S0_S0_PdS1__param_11];
	ld.param.u64 	%rd34, [_Z18b3lyp_fused_kerneliibPKdS0_S0_S0_S0_S0_S0_S0_PdS1__param_12];
	cvta.to.global.u64 	%rd1, %rd29;
	cvta.to.global.u64 	%rd2, %rd34;
	cvta.to.global.u64 	%rd3, %rd30;
	cvta.to.global.u64 	%rd4, %rd33;
	cvta.to.global.u64 	%rd5, %rd32;
	cvta.to.global.u64 	%rd6, %rd31;
	mov.u32 	%r70, %ctaid.x;
	mov.u32 	%r71, %ntid.x;
	mov.u32 	%r72, %tid.x;
	mad.lo.s32 	%r1, %r70, %r71, %r72;
	setp.ge.s32 	%p1, %r1, %r69;
	@%p1 bra 	$L__BB1_108;
	cvta.to.global.u64 	%rd35, %rd26;
	cvta.to.global.u64 	%rd36, %rd27;
	mul.wide.s32 	%rd37, %r1, 8;
	add.s64 	%rd38, %rd35, %rd37;
	ld.global.f64 	%fd1, [%rd38];
	add.s64 	%rd7, %rd36, %rd37;
	setp.geu.f64 	%p2, %fd1, 0d3CD203AF9EE75616;
	@%p2 bra 	$L__BB1_16;
	ld.param.u64 	%rd93, [_Z18b3lyp_fused_kerneliibPKdS0_S0_S0_S0_S0_S0_S0_PdS1__param_11];
	setp.ne.s16 	%p133, %rs1, 0;
	setp.eq.s64 	%p134, %rd93, 0;
	or.pred  	%p135, %p133, %p134;
	@%p135 bra 	$L__BB1_4;
	add.s64 	%rd87, %rd1, %rd37;
	mov.b64 	%rd88, 0;
	st.global.u64 	[%rd87], %rd88;
	bra.uni 	$L__BB1_108;
$L__BB1_4:
	setp.eq.s16 	%p136, %rs1, 0;
	setp.lt.s32 	%p137, %r68, 1;
	or.pred  	%p138, %p137, %p136;
	@%p138 bra 	$L__BB1_108;
	mul.lo.s32 	%r2, %r68, %r1;
	add.s32 	%r225, %r68, -1;
	and.b32  	%r3, %r68, 7;
	setp.lt.u32 	%p139, %r225, 7;
	mov.b32 	%r246, 0;
	@%p139 bra 	$L__BB1_8;
	and.b32  	%r246, %r68, 2147483640;
	neg.s32 	%r231, %r246;
	add.s64 	%rd8, %rd2, 32;
	mov.u32 	%r230, %r2;
$L__BB1_7:
	.pragma "nounroll";
	mul.wide.s32 	%rd74, %r230, 8;
	add.s64 	%rd75, %rd8, %rd74;
	mov.b64 	%rd76, 0;
	st.global.u64 	[%rd75+-32], %rd76;
	st.global.u64 	[%rd75+-24], %rd76;
	st.global.u64 	[%rd75+-16], %rd76;
	st.global.u64 	[%rd75+-8], %rd76;
	st.global.u64 	[%rd75], %rd76;
	st.global.u64 	[%rd75+8], %rd76;
	st.global.u64 	[%rd75+16], %rd76;
	st.global.u64 	[%rd75+24], %rd76;
	add.s32 	%r231, %r231, 8;
	add.s32 	%r230, %r230, 8;
	setp.eq.s32 	%p140, %r231, 0;
	@%p140 bra 	$L__BB1_8;
	bra.uni 	$L__BB1_7;
$L__BB1_8:
	setp.eq.s32 	%p141, %r3, 0;
	@%p141 bra 	$L__BB1_108;
	and.b32  	%r57, %r68, 3;
	setp.lt.u32 	%p142, %r3, 4;
	@%p142 bra 	$L__BB1_11;
	add.s32 	%r226, %r246, %r2;
	mul.wide.s32 	%rd77, %r226, 8;
	add.s64 	%rd78, %rd2, %rd77;
	mov.b64 	%rd79, 0;
	st.global.u64 	[%rd78], %rd79;
	st.global.u64 	[%rd78+8], %rd79;
	st.global.u64 	[%rd78+16], %rd79;
	st.global.u64 	[%rd78+24], %rd79;
	add.s32 	%r246, %r246, 4;
$L__BB1_11:
	setp.eq.s32 	%p143, %r57, 0;
	@%p143 bra 	$L__BB1_108;
	setp.eq.s32 	%p144, %r57, 1;
	@%p144 bra 	$L__BB1_14;
	add.s32 	%r227, %r246, %r2;
	mul.wide.s32 	%rd80, %r227, 8;
	add.s64 	%rd81, %rd2, %rd80;
	mov.b64 	%rd82, 0;
	st.global.u64 	[%rd81], %rd82;
	st.global.u64 	[%rd81+8], %rd82;
	add.s32 	%r246, %r246, 2;
$L__BB1_14:
	and.b32  	%r228, %r68, 1;
	setp.eq.b32 	%p145, %r228, 1;
	not.pred 	%p146, %p145;
	@%p146 bra 	$L__BB1_108;
	add.s32 	%r229, %r246, %r2;
	mul.wide.s32 	%rd83, %r229, 8;
	add.s64 	%rd84, %rd2, %rd83;
	mov.b64 	%rd85, 0;
	st.global.u64 	[%rd84], %rd85;
	bra.uni 	$L__BB1_108;
$L__BB1_16:
	ld.global.f64 	%fd2, [%rd7];
	{
	.reg .b32 %temp; 
	mov.b64 	{%temp, %r10}, %fd1;
	}
	mov.f64 	%fd132, 0d3FD5555555555555;
	{
	.reg .b32 %temp; 
	mov.b64 	{%temp, %r11}, %fd132;
	}
	and.b32  	%r12, %r11, 2146435072;
	abs.f64 	%fd3, %fd1;
	setp.lt.s32 	%p3, %r10, 0;
	{ // callseq 0, 0
	.param .b64 param0;
	st.param.f64 	[param0], %fd3;
	.param .b64 param1;
	st.param.f64 	[param1], 0d3FD5555555555555;
	.param .b64 retval0;
	call.uni (retval0), 
	__internal_accurate_pow, 
	(
	param0, 
	param1
	);
	ld.param.f64 	%fd133, [retval0];
	} // callseq 0
	selp.f64 	%fd654, 0dFFF8000000000000, %fd133, %p3;
	add.f64 	%fd135, %fd1, 0d3FD5555555555555;
	{
	.reg .b32 %temp; 
	mov.b64 	{%temp, %r73}, %fd135;
	}
	and.b32  	%r74, %r73, 2146435072;
	setp.ne.s32 	%p4, %r74, 2146435072;
	@%p4 bra 	$L__BB1_21;
	setp.num.f64 	%p5, %fd1, %fd1;
	@%p5 bra 	$L__BB1_19;
	mov.f64 	%fd136, 0d3FD5555555555555;
	add.rn.f64 	%fd654, %fd1, %fd136;
	bra.uni 	$L__BB1_21;
$L__BB1_19:
	setp.neu.f64 	%p6, %fd3, 0d7FF0000000000000;
	@%p6 bra 	$L__BB1_21;
	setp.lt.s32 	%p7, %r10, 0;
	setp.eq.s32 	%p8, %r12, 1127219200;
	setp.lt.s32 	%p9, %r11, 0;
	selp.b32 	%r76, 0, 2146435072, %p9;
	and.b32  	%r77, %r11, 2147483647;
	setp.ne.s32 	%p10, %r77, 1071644672;
	or.b32  	%r78, %r76, -2147483648;
	selp.b32 	%r79, %r78, %r76, %p10;
	selp.b32 	%r80, %r79, %r76, %p8;
	selp.b32 	%r81, %r80, %r76, %p7;
	mov.b32 	%r82, 0;
	mov.b64 	%fd654, {%r82, %r81};
$L__BB1_21:
	setp.eq.f64 	%p11, %fd1, 0d3FF0000000000000;
	selp.f64 	%fd8, 0d3FF0000000000000, %fd654, %p11;
	mul.f64 	%fd9, %fd8, 0dBFE7A245FE791DD3;
	mul.f64 	%fd10, %fd1, %fd8;
	sqrt.rn.f64 	%fd11, %fd2;
	setp.lt.f64 	%p12, %fd11, 0d3BC79CA10C924223;
	mov.f64 	%fd658, 0d0000000000000000;
	mov.f64 	%fd659, %fd658;
	mov.f64 	%fd660, %fd658;
	@%p12 bra 	$L__BB1_32;
	div.rn.f64 	%fd12, %fd11, %fd10;
	{
	.reg .b32 %temp; 
	mov.b64 	{%temp, %r83}, %fd12;
	}
	{
	.reg .b32 %temp; 
	mov.b64 	{%r84, %temp}, %fd12;
	}
	and.b32  	%r13, %r83, 2147483647;
	mov.b64 	%fd138, {%r84, %r13};
	fma.rn.f64 	%fd139, %fd12, %fd12, 0d3FF0000000000000;
	rsqrt.approx.ftz.f64 	%fd140, %fd139;
	mul.rn.f64 	%fd141, %fd140, %fd140;
	neg.f64 	%fd142, %fd141;
	fma.rn.f64 	%fd143, %fd139, %fd142, 0d3FF0000000000000;
	fma.rn.f64 	%fd144, %fd143, 0d3FD8000000000000, 0d3FE0000000000000;
	mul.rn.f64 	%fd145, %fd143, %fd140;
	fma.rn.f64 	%fd146, %fd144, %fd145, %fd140;
	fma.rn.f64 	%fd147, %fd139, %fd146, 0d3FF0000000000000;
	rcp.approx.ftz.f64 	%fd148, %fd147;
	neg.f64 	%fd149, %fd147;
	fma.rn.f64 	%fd150, %fd149, %fd148, 0d3FF0000000000000;
	fma.rn.f64 	%fd151, %fd150, %fd150, %fd150;
	fma.rn.f64 	%fd152, %fd151, %fd148, %fd148;
	mul.f64 	%fd153, %fd138, %fd152;
	fma.rn.f64 	%fd154, %fd138, %fd153, %fd138;
	setp.gt.u32 	%p13, %r13, 1138753535;
	selp.f64 	%fd13, %fd138, %fd154, %p13;
	{
	.reg .b32 %temp; 
	mov.b64 	{%temp, %r85}, %fd13;
	}
	mov.b32 	%f2, %r85;
	setp.geu.f32 	%p14, %f2, 0f3FE55555;
	setp.leu.f32 	%p15, %f2, 0fBFD99999;
	or.pred  	%p16, %p14, %p15;
	@%p16 bra 	$L__BB1_24;
	add.f64 	%fd188, %fd13, 0d4000000000000000;
	div.rn.f64 	%fd189, %fd13, %fd188;
	neg.f64 	%fd190, %fd13;
	mul.f64 	%fd191, %fd189, %fd190;
	add.f64 	%fd192, %fd13, %fd191;
	mul.f64 	%fd193, %fd192, %fd192;
	fma.rn.f64 	%fd194, %fd193, 0d3EB372FB2FBE14B5, 0d3ED087FFCEB2DC44;
	fma.rn.f64 	%fd195, %fd194, %fd193, 0d3EF3B9FF890F468C;
	fma.rn.f64 	%fd196, %fd195, %fd193, 0d3F17457EFD51BAF8;
	fma.rn.f64 	%fd197, %fd196, %fd193, 0d3F3C71C8DE3CE825;
	fma.rn.f64 	%fd198, %fd197, %fd193, 0d3F6249248FA4661F;
	fma.rn.f64 	%fd199, %fd198, %fd193, 0d3F899999999D70C4;
	fma.rn.f64 	%fd200, %fd199, %fd193, 0d3FB5555555555462;
	mul.f64 	%fd201, %fd193, %fd200;
	fma.rn.f64 	%fd202, %fd201, %fd192, %fd191;
	add.f64 	%fd657, %fd13, %fd202;
	bra.uni 	$L__BB1_31;
$L__BB1_24:
	add.f64 	%fd655, %fd13, 0d3FF0000000000000;
	{
	.reg .b32 %temp; 
	mov.b64 	{%temp, %r232}, %fd655;
	}
	{
	.reg .b32 %temp; 
	mov.b64 	{%r233, %temp}, %fd655;
	}
	setp.gt.s32 	%p17, %r232, 1048575;
	mov.b32 	%r234, -1023;
	@%p17 bra 	$L__BB1_26;
	mul.f64 	%fd655, %fd655, 0d4350000000000000;
	{
	.reg .b32 %temp; 
	mov.b64 	{%temp, %r232}, %fd655;
	}
	{
	.reg .b32 %temp; 
	mov.b64 	{%r233, %temp}, %fd655;
	}
	mov.b32 	%r234, -1077;
$L__BB1_26:
	add.s32 	%r88, %r232, -1;
	setp.gt.u32 	%p18, %r88, 2146435070;
	@%p18 bra 	$L__BB1_30;
	shr.u32 	%r91, %r232, 20;
	add.s32 	%r235, %r234, %r91;
	and.b32  	%r92, %r232, 1048575;
	or.b32  	%r93, %r92, 1072693248;
	mov.b64 	%fd656, {%r233, %r93};
	setp.lt.u32 	%p20, %r93, 1073127583;
	@%p20 bra 	$L__BB1_29;
	{
	.reg .b32 %temp; 
	mov.b64 	{%r94, %temp}, %fd656;
	}
	{
	.reg .b32 %temp; 
	mov.b64 	{%temp, %r95}, %fd656;
	}
	add.s32 	%r96, %r95, -1048576;
	mov.b64 	%fd656, {%r94, %r96};
	add.s32 	%r235, %r235, 1;
$L__BB1_29:
	add.f64 	%fd156, %fd656, 0dBFF0000000000000;
	add.f64 	%fd157, %fd656, 0d3FF0000000000000;
	rcp.approx.ftz.f64 	%fd158, %fd157;
	neg.f64 	%fd159, %fd157;
	fma.rn.f64 	%fd160, %fd159, %fd158, 0d3FF0000000000000;
	fma.rn.f64 	%fd161, %fd160, %fd160, %fd160;
	fma.rn.f64 	%fd162, %fd161, %fd158, %fd158;
	mul.f64 	%fd163, %fd156, %fd162;
	fma.rn.f64 	%fd164, %fd156, %fd162, %fd163;
	mul.f64 	%fd165, %fd164, %fd164;
	fma.rn.f64 	%fd166, %fd165, 0d3EB1380B3AE80F1E, 0d3ED0EE258B7A8B04;
	fma.rn.f64 	%fd167, %fd166, %fd165, 0d3EF3B2669F02676F;
	fma.rn.f64 	%fd168, %fd167, %fd165, 0d3F1745CBA9AB0956;
	fma.rn.f64 	%fd169, %fd168, %fd165, 0d3F3C71C72D1B5154;
	fma.rn.f64 	%fd170, %fd169, %fd165, 0d3F624924923BE72D;
	fma.rn.f64 	%fd171, %fd170, %fd165, 0d3F8999999999A3C4;
	fma.rn.f64 	%fd172, %fd171, %fd165, 0d3FB5555555555554;
	sub.f64 	%fd173, %fd156, %fd164;
	add.f64 	%fd174, %fd173, %fd173;
	neg.f64 	%fd175, %fd164;
	fma.rn.f64 	%fd176, %fd175, %fd156, %fd174;
	mul.f64 	%fd177, %fd162, %fd176;
	mul.f64 	%fd178, %fd165, %fd172;
	fma.rn.f64 	%fd179, %fd178, %fd164, %fd177;
	xor.b32  	%r97, %r235, -2147483648;
	mov.b32 	%r98, 1127219200;
	mov.b64 	%fd180, {%r97, %r98};
	mov.b32 	%r99, -2147483648;
	mov.b64 	%fd181, {%r99, %r98};
	sub.f64 	%fd182, %fd180, %fd181;
	fma.rn.f64 	%fd183, %fd182, 0d3FE62E42FEFA39EF, %fd164;
	fma.rn.f64 	%fd184, %fd182, 0dBFE62E42FEFA39EF, %fd183;
	sub.f64 	%fd185, %fd184, %fd164;
	sub.f64 	%fd186, %fd179, %fd185;
	fma.rn.f64 	%fd187, %fd182, 0d3C7ABC9E3B39803F, %fd186;
	add.f64 	%fd657, %fd183, %fd187;
	bra.uni 	$L__BB1_31;
$L__BB1_30:
	fma.rn.f64 	%fd155, %fd655, 0d7FF0000000000000, 0d7FF0000000000000;
	{
	.reg .b32 %temp; 
	mov.b64 	{%temp, %r89}, %fd655;
	}
	and.b32  	%r90, %r89, 2147483647;
	setp.eq.s32 	%p19, %r90, 0;
	selp.f64 	%fd657, 0dFFF0000000000000, %fd155, %p19;
$L__BB1_31:
	mul.f64 	%fd203, %fd12, %fd12;
	setp.gt.u32 	%p21, %r13, 1138753535;
	add.f64 	%fd204, %fd657, 0d3FE62E42FEFA39EF;
	selp.f64 	%fd205, %fd204, %fd657, %p21;
	copysign.f64 	%fd206, %fd12, %fd205;
	ld.const.f64 	%fd207, [BETA_B88];
	mul.f64 	%fd208, %fd207, 0d4018000000000000;
	mul.f64 	%fd209, %fd12, %fd208;
	fma.rn.f64 	%fd210, %fd209, %fd206, 0d3FF0000000000000;
	neg.f64 	%fd211, %fd203;
	mul.f64 	%fd212, %fd207, %fd211;
	div.rn.f64 	%fd213, %fd212, %fd210;
	mul.f64 	%fd658, %fd8, %fd213;
	add.f64 	%fd214, %fd203, 0d3FF0000000000000;
	sqrt.rn.f64 	%fd215, %fd214;
	div.rn.f64 	%fd216, %fd12, %fd215;
	add.f64 	%fd217, %fd216, %fd206;
	mul.f64 	%fd218, %fd208, %fd217;
	neg.f64 	%fd219, %fd207;
	add.f64 	%fd220, %fd12, %fd12;
	mul.f64 	%fd221, %fd220, %fd210;
	mul.f64 	%fd222, %fd203, %fd218;
	sub.f64 	%fd223, %fd221, %fd222;
	mul.f64 	%fd224, %fd223, %fd219;
	mul.f64 	%fd225, %fd210, %fd210;
	div.rn.f64 	%fd226, %fd224, %fd225;
	mul.f64 	%fd227, %fd10, %fd226;
	add.f64 	%fd228, %fd2, %fd2;
	div.rn.f64 	%fd229, %fd12, %fd228;
	mul.f64 	%fd660, %fd229, %fd227;
	mul.f64 	%fd230, %fd10, %fd213;
	div.rn.f64 	%fd231, %fd230, %fd1;
	mul.f64 	%fd232, %fd231, 0d3FF5555555555555;
	mul.f64 	%fd233, %fd227, 0d3FF5555555555555;
	div.rn.f64 	%fd234, %fd12, %fd1;
	mul.f64 	%fd235, %fd234, %fd233;
	sub.f64 	%fd659, %fd232, %fd235;
$L__BB1_32:
	mul.f64 	%fd236, %fd1, 0d402921FB54442D18;
	mov.f64 	%fd237, 0d4008000000000000;
	div.rn.f64 	%fd30, %fd237, %fd236;
	{
	.reg .b32 %temp; 
	mov.b64 	{%temp, %r24}, %fd30;
	}
	abs.f64 	%fd31, %fd30;
	setp.neu.f64 	%p22, %fd30, 0d0000000000000000;
	@%p22 bra 	$L__BB1_34;
	setp.eq.s32 	%p24, %r12, 1127219200;
	selp.b32 	%r100, %r24, 0, %p24;
	setp.lt.s32 	%p25, %r11, 0;
	or.b32  	%r101, %r100, 2146435072;
	selp.b32 	%r102, %r101, %r100, %p25;
	mov.b32 	%r103, 0;
	mov.b64 	%fd662, {%r103, %r102};
	bra.uni 	$L__BB1_35;
$L__BB1_34:
	setp.lt.s32 	%p23, %r24, 0;
	{ // callseq 1, 0
	.param .b64 param0;
	st.param.f64 	[param0], %fd31;
	.param .b64 param1;
	st.param.f64 	[param1], 0d3FD5555555555555;
	.param .b64 retval0;
	call.uni (retval0), 
	__internal_accurate_pow, 
	(
	param0, 
	param1
	);
	ld.param.f64 	%fd238, [retval0];
	} // callseq 1
	selp.f64 	%fd662, 0dFFF8000000000000, %fd238, %p23;
$L__BB1_35:
	add.f64 	%fd240, %fd30, 0d3FD5555555555555;
	{
	.reg .b32 %temp; 
	mov.b64 	{%temp, %r104}, %fd240;
	}
	and.b32  	%r105, %r104, 2146435072;
	setp.ne.s32 	%p26, %r105, 2146435072;
	@%p26 bra 	$L__BB1_40;
	setp.num.f64 	%p27, %fd30, %fd30;
	@%p27 bra 	$L__BB1_38;
	mov.f64 	%fd241, 0d3FD5555555555555;
	add.rn.f64 	%fd662, %fd30, %fd241;
	bra.uni 	$L__BB1_40;
$L__BB1_38:
	setp.neu.f64 	%p28, %fd31, 0d7FF0000000000000;
	@%p28 bra 	$L__BB1_40;
	setp.lt.s32 	%p29, %r24, 0;
	setp.eq.s32 	%p30, %r12, 1127219200;
	setp.lt.s32 	%p31, %r11, 0;
	selp.b32 	%r107, 0, 2146435072, %p31;
	and.b32  	%r108, %r11, 2147483647;
	setp.ne.s32 	%p32, %r108, 1071644672;
	or.b32  	%r109, %r107, -2147483648;
	selp.b32 	%r110, %r109, %r107, %p32;
	selp.b32 	%r111, %r110, %r107, %p30;
	selp.b32 	%r112, %r111, %r107, %p29;
	mov.b32 	%r113, 0;
	mov.b64 	%fd662, {%r113, %r112};
$L__BB1_40:
	setp.eq.f64 	%p33, %fd30, 0d3FF0000000000000;
	selp.f64 	%fd38, 0d3FF0000000000000, %fd662, %p33;
	sqrt.rn.f64 	%fd39, %fd38;
	mul.f64 	%fd242, %fd39, %fd39;
	ld.const.f64 	%fd40, [b_VWN];
	fma.rn.f64 	%fd243, %fd40, %fd39, %fd242;
	ld.const.f64 	%fd244, [c_VWN];
	add.f64 	%fd41, %fd244, %fd243;
	mul.f64 	%fd245, %fd244, 0d4010000000000000;
	mul.f64 	%fd246, %fd40, %fd40;
	sub.f64 	%fd247, %fd245, %fd246;
	sqrt.rn.f64 	%fd42, %fd247;
	div.rn.f64 	%fd663, %fd242, %fd41;
	{
	.reg .b32 %temp; 
	mov.b64 	{%temp, %r236}, %fd663;
	}
	{
	.reg .b32 %temp; 
	mov.b64 	{%r237, %temp}, %fd663;
	}
	setp.gt.s32 	%p34, %r236, 1048575;
	mov.b32 	%r238, -1023;
	@%p34 bra 	$L__BB1_42;
	mul.f64 	%fd663, %fd663, 0d4350000000000000;
	{
	.reg .b32 %temp; 
	mov.b64 	{%temp, %r236}, %fd663;
	}
	{
	.reg .b32 %temp; 
	mov.b64 	{%r237, %temp}, %fd663;
	}
	mov.b32 	%r238, -1077;
$L__BB1_42:
	add.s32 	%r116, %r236, -1;
	setp.gt.u32 	%p35, %r116, 2146435070;
	@%p35 bra 	$L__BB1_46;
	shr.u32 	%r119, %r236, 20;
	add.s32 	%r239, %r238, %r119;
	and.b32  	%r120, %r236, 1048575;
	or.b32  	%r121, %r120, 1072693248;
	mov.b64 	%fd664, {%r237, %r121};
	setp.lt.u32 	%p37, %r121, 1073127583;
	@%p37 bra 	$L__BB1_45;
	{
	.reg .b32 %temp; 
	mov.b64 	{%r122, %temp}, %fd664;
	}
	{
	.reg .b32 %temp; 
	mov.b64 	{%temp, %r123}, %fd664;
	}
	add.s32 	%r124, %r123, -1048576;
	mov.b64 	%fd664, {%r122, %r124};
	add.s32 	%r239, %r239, 1;
$L__BB1_45:
	add.f64 	%fd249, %fd664, 0dBFF0000000000000;
	add.f64 	%fd250, %fd664, 0d3FF0000000000000;
	rcp.approx.ftz.f64 	%fd251, %fd250;
	neg.f64 	%fd252, %fd250;
	fma.rn.f64 	%fd253, %fd252, %fd251, 0d3FF0000000000000;
	fma.rn.f64 	%fd254, %fd253, %fd253, %fd253;
	fma.rn.f64 	%fd255, %fd254, %fd251, %fd251;
	mul.f64 	%fd256, %fd249, %fd255;
	fma.rn.f64 	%fd257, %fd249, %fd255, %fd256;
	mul.f64 	%fd258, %fd257, %fd257;
	fma.rn.f64 	%fd259, %fd258, 0d3EB1380B3AE80F1E, 0d3ED0EE258B7A8B04;
	fma.rn.f64 	%fd260, %fd259, %fd258, 0d3EF3B2669F02676F;
	fma.rn.f64 	%fd261, %fd260, %fd258, 0d3F1745CBA9AB0956;
	fma.rn.f64 	%fd262, %fd261, %fd258, 0d3F3C71C72D1B5154;
	fma.rn.f64 	%fd263, %fd262, %fd258, 0d3F624924923BE72D;
	fma.rn.f64 	%fd264, %fd263, %fd258, 0d3F8999999999A3C4;
	fma.rn.f64 	%fd265, %fd264, %fd258, 0d3FB5555555555554;
	sub.f64 	%fd266, %fd249, %fd257;
	add.f64 	%fd267, %fd266, %fd266;
	neg.f64 	%fd268, %fd257;
	fma.rn.f64 	%fd269, %fd268, %fd249, %fd267;
	mul.f64 	%fd270, %fd255, %fd269;
	mul.f64 	%fd271, %fd258, %fd265;
	fma.rn.f64 	%fd272, %fd271, %fd257, %fd270;
	xor.b32  	%r125, %r239, -2147483648;
	mov.b32 	%r126, 1127219200;
	mov.b64 	%fd273, {%r125, %r126};
	mov.b32 	%r127, -2147483648;
	mov.b64 	%fd274, {%r127, %r126};
	sub.f64 	%fd275, %fd273, %fd274;
	fma.rn.f64 	%fd276, %fd275, 0d3FE62E42FEFA39EF, %fd257;
	fma.rn.f64 	%fd277, %fd275, 0dBFE62E42FEFA39EF, %fd276;
	sub.f64 	%fd278, %fd277, %fd257;
	sub.f64 	%fd279, %fd272, %fd278;
	fma.rn.f64 	%fd280, %fd275, 0d3C7ABC9E3B39803F, %fd279;
	add.f64 	%fd665, %fd276, %fd280;
	bra.uni 	$L__BB1_47;
$L__BB1_46:
	fma.rn.f64 	%fd248, %fd663, 0d7FF0000000000000, 0d7FF0000000000000;
	{
	.reg .b32 %temp; 
	mov.b64 	{%temp, %r117}, %fd663;
	}
	and.b32  	%r118, %r117, 2147483647;
	setp.eq.s32 	%p36, %r118, 0;
	selp.f64 	%fd665, 0dFFF0000000000000, %fd248, %p36;
$L__BB1_47:
	fma.rn.f64 	%fd52, %fd39, 0d4000000000000000, %fd40;
	div.rn.f64 	%fd53, %fd42, %fd52;
	abs.f64 	%fd672, %fd53;
	setp.leu.f64 	%p38, %fd672, 0d3FF0000000000000;
	mov.f64 	%fd666, %fd672;
	@%p38 bra 	$L__BB1_49;
	rcp.approx.ftz.f64 	%fd281, %fd672;
	neg.f64 	%fd282, %fd672;
	fma.rn.f64 	%fd283, %fd282, %fd281, 0d3FF0000000000000;
	fma.rn.f64 	%fd284, %fd283, %fd283, %fd283;
	fma.rn.f64 	%fd285, %fd284, %fd281, %fd281;
	setp.eq.f64 	%p39, %fd672, 0d7FF0000000000000;
	selp.f64 	%fd666, 0d0000000000000000, %fd285, %p39;
$L__BB1_49:
	setp.gt.f64 	%p40, %fd672, 0d3FF0000000000000;
	mul.f64 	%fd286, %fd666, %fd666;
	fma.rn.f64 	%fd287, %fd286, 0dBEF53E1D2A25FF7E, 0d3F2D3B63DBB65B49;
	fma.rn.f64 	%fd288, %fd287, %fd286, 0dBF5312788DDE082E;
	fma.rn.f64 	%fd289, %fd288, %fd286, 0d3F6F9690C8249315;
	fma.rn.f64 	%fd290, %fd289, %fd286, 0dBF82CF5AABC7CF0D;
	fma.rn.f64 	%fd291, %fd290, %fd286, 0d3F9162B0B2A3BFDE;
	fma.rn.f64 	%fd292, %fd291, %fd286, 0dBF9A7256FEB6FC6B;
	fma.rn.f64 	%fd293, %fd292, %fd286, 0d3FA171560CE4A489;
	fma.rn.f64 	%fd294, %fd293, %fd286, 0dBFA4F44D841450E4;
	fma.rn.f64 	%fd295, %fd294, %fd286, 0d3FA7EE3D3F36BB95;
	fma.rn.f64 	%fd296, %fd295, %fd286, 0dBFAAD32AE04A9FD1;
	fma.rn.f64 	%fd297, %fd296, %fd286, 0d3FAE17813D66954F;
	fma.rn.f64 	%fd298, %fd297, %fd286, 0dBFB11089CA9A5BCD;
	fma.rn.f64 	%fd299, %fd298, %fd286, 0d3FB3B12B2DB51738;
	fma.rn.f64 	%fd300, %fd299, %fd286, 0dBFB745D022F8DC5C;
	fma.rn.f64 	%fd301, %fd300, %fd286, 0d3FBC71C709DFE927;
	fma.rn.f64 	%fd302, %fd301, %fd286, 0dBFC2492491FA1744;
	fma.rn.f64 	%fd303, %fd302, %fd286, 0d3FC99999999840D2;
	fma.rn.f64 	%fd304, %fd303, %fd286, 0dBFD555555555544C;
	mul.f64 	%fd305, %fd286, %fd304;
	fma.rn.f64 	%fd306, %fd305, %fd666, %fd666;
	mov.f64 	%fd307, 0d3FF921FB54442D18;
	sub.f64 	%fd308, %fd307, %fd306;
	selp.f64 	%fd309, %fd308, %fd306, %p40;
	copysign.f64 	%fd57, %fd53, %fd309;
	ld.const.f64 	%fd310, [x0_VWN];
	mul.f64 	%fd58, %fd310, %fd40;
	sub.f64 	%fd59, %fd39, %fd310;
	{
	.reg .b32 %temp; 
	mov.b64 	{%temp, %r35}, %fd59;
	}
	mov.f64 	%fd311, 0d4000000000000000;
	{
	.reg .b32 %temp; 
	mov.b64 	{%temp, %r128}, %fd311;
	}
	and.b32  	%r37, %r128, 2146435072;
	setp.eq.s32 	%p41, %r37, 1062207488;
	abs.f64 	%fd60, %fd59;
	{ // callseq 2, 0
	.param .b64 param0;
	st.param.f64 	[param0], %fd60;
	.param .b64 param1;
	st.param.f64 	[param1], 0d4000000000000000;
	.param .b64 retval0;
	call.uni (retval0), 
	__internal_accurate_pow, 
	(
	param0, 
	param1
	);
	ld.param.f64 	%fd312, [retval0];
	} // callseq 2
	setp.lt.s32 	%p42, %r35, 0;
	neg.f64 	%fd314, %fd312;
	selp.f64 	%fd315, %fd314, %fd312, %p41;
	selp.f64 	%fd668, %fd315, %fd312, %p42;
	setp.neu.f64 	%p43, %fd59, 0d0000000000000000;
	@%p43 bra 	$L__BB1_51;
	selp.b32 	%r129, %r35, 0, %p41;
	setp.lt.s32 	%p45, %r128, 0;
	or.b32  	%r130, %r129, 2146435072;
	selp.b32 	%r131, %r130, %r129, %p45;
	mov.b32 	%r132, 0;
	mov.b64 	%fd668, {%r132, %r131};
$L__BB1_51:
	add.f64 	%fd316, %fd59, 0d4000000000000000;
	{
	.reg .b32 %temp; 
	mov.b64 	{%temp, %r133}, %fd316;
	}
	and.b32  	%r134, %r133, 2146435072;
	setp.ne.s32 	%p46, %r134, 2146435072;
	@%p46 bra 	$L__BB1_56;
	setp.num.f64 	%p47, %fd59, %fd59;
	@%p47 bra 	$L__BB1_54;
	mov.f64 	%fd317, 0d4000000000000000;
	add.rn.f64 	%fd668, %fd59, %fd317;
	bra.uni 	$L__BB1_56;
$L__BB1_54:
	setp.neu.f64 	%p48, %fd60, 0d7FF0000000000000;
	@%p48 bra 	$L__BB1_56;
	setp.lt.s32 	%p51, %r128, 0;
	selp.b32 	%r136, 0, 2146435072, %p51;
	and.b32  	%r137, %r128, 2147483647;
	setp.ne.s32 	%p52, %r137, 1071644672;
	or.b32  	%r138, %r136, -2147483648;
	selp.b32 	%r139, %r138, %r136, %p52;
	selp.b32 	%r140, %r139, %r136, %p41;
	selp.b32 	%r141, %r140, %r136, %p42;
	mov.b32 	%r142, 0;
	mov.b64 	%fd668, {%r142, %r141};
$L__BB1_56:
	setp.eq.f64 	%p53, %fd59, 0d3FF0000000000000;
	selp.f64 	%fd318, 0d3FF0000000000000, %fd668, %p53;
	div.rn.f64 	%fd669, %fd318, %fd41;
	{
	.reg .b32 %temp; 
	mov.b64 	{%temp, %r240}, %fd669;
	}
	{
	.reg .b32 %temp; 
	mov.b64 	{%r241, %temp}, %fd669;
	}
	setp.gt.s32 	%p54, %r240, 1048575;
	mov.b32 	%r242, -1023;
	@%p54 bra 	$L__BB1_58;
	mul.f64 	%fd669, %fd669, 0d4350000000000000;
	{
	.reg .b32 %temp; 
	mov.b64 	{%temp, %r240}, %fd669;
	}
	{
	.reg .b32 %temp; 
	mov.b64 	{%r241, %temp}, %fd669;
	}
	mov.b32 	%r242, -1077;
$L__BB1_58:
	add.s32 	%r145, %r240, -1;
	setp.gt.u32 	%p55, %r145, 2146435070;
	@%p55 bra 	$L__BB1_62;
	shr.u32 	%r148, %r240, 20;
	add.s32 	%r243, %r242, %r148;
	and.b32  	%r149, %r240, 1048575;
	or.b32  	%r150, %r149, 1072693248;
	mov.b64 	%fd670, {%r241, %r150};
	setp.lt.u32 	%p57, %r150, 1073127583;
	@%p57 bra 	$L__BB1_61;
	{
	.reg .b32 %temp; 
	mov.b64 	{%r151, %temp}, %fd670;
	}
	{
	.reg .b32 %temp; 
	mov.b64 	{%temp, %r152}, %fd670;
	}
	add.s32 	%r153, %r152, -1048576;
	mov.b64 	%fd670, {%r151, %r153};
	add.s32 	%r243, %r243, 1;
$L__BB1_61:
	add.f64 	%fd320, %fd670, 0dBFF0000000000000;
	add.f64 	%fd321, %fd670, 0d3FF0000000000000;
	rcp.approx.ftz.f64 	%fd322, %fd321;
	neg.f64 	%fd323, %fd321;
	fma.rn.f64 	%fd324, %fd323, %fd322, 0d3FF0000000000000;
	fma.rn.f64 	%fd325, %fd324, %fd324, %fd324;
	fma.rn.f64 	%fd326, %fd325, %fd322, %fd322;
	mul.f64 	%fd327, %fd320, %fd326;
	fma.rn.f64 	%fd328, %fd320, %fd326, %fd327;
	mul.f64 	%fd329, %fd328, %fd328;
	fma.rn.f64 	%fd330, %fd329, 0d3EB1380B3AE80F1E, 0d3ED0EE258B7A8B04;
	fma.rn.f64 	%fd331, %fd330, %fd329, 0d3EF3B2669F02676F;
	fma.rn.f64 	%fd332, %fd331, %fd329, 0d3F1745CBA9AB0956;
	fma.rn.f64 	%fd333, %fd332, %fd329, 0d3F3C71C72D1B5154;
	fma.rn.f64 	%fd334, %fd333, %fd329, 0d3F624924923BE72D;
	fma.rn.f64 	%fd335, %fd334, %fd329, 0d3F8999999999A3C4;
	fma.rn.f64 	%fd336, %fd335, %fd329, 0d3FB5555555555554;
	sub.f64 	%fd337, %fd320, %fd328;
	add.f64 	%fd338, %fd337, %fd337;
	neg.f64 	%fd339, %fd328;
	fma.rn.f64 	%fd340, %fd339, %fd320, %fd338;
	mul.f64 	%fd341, %fd326, %fd340;
	mul.f64 	%fd342, %fd329, %fd336;
	fma.rn.f64 	%fd343, %fd342, %fd328, %fd341;
	xor.b32  	%r154, %r243, -2147483648;
	mov.b32 	%r155, 1127219200;
	mov.b64 	%fd344, {%r154, %r155};
	mov.b32 	%r156, -2147483648;
	mov.b64 	%fd345, {%r156, %r155};
	sub.f64 	%fd346, %fd344, %fd345;
	fma.rn.f64 	%fd347, %fd346, 0d3FE62E42FEFA39EF, %fd328;
	fma.rn.f64 	%fd348, %fd346, 0dBFE62E42FEFA39EF, %fd347;
	sub.f64 	%fd349, %fd348, %fd328;
	sub.f64 	%fd350, %fd343, %fd349;
	fma.rn.f64 	%fd351, %fd346, 0d3C7ABC9E3B39803F, %fd350;
	add.f64 	%fd671, %fd347, %fd351;
	bra.uni 	$L__BB1_63;
$L__BB1_62:
	fma.rn.f64 	%fd319, %fd669, 0d7FF0000000000000, 0d7FF0000000000000;
	{
	.reg .b32 %temp; 
	mov.b64 	{%temp, %r146}, %fd669;
	}
	and.b32  	%r147, %r146, 2147483647;
	setp.eq.s32 	%p56, %r147, 0;
	selp.f64 	%fd671, 0dFFF0000000000000, %fd319, %p56;
$L__BB1_63:
	@%p38 bra 	$L__BB1_65;
	rcp.approx.ftz.f64 	%fd352, %fd672;
	neg.f64 	%fd353, %fd672;
	fma.rn.f64 	%fd354, %fd353, %fd352, 0d3FF0000000000000;
	fma.rn.f64 	%fd355, %fd354, %fd354, %fd354;
	fma.rn.f64 	%fd356, %fd355, %fd352, %fd352;
	setp.eq.f64 	%p59, %fd672, 0d7FF0000000000000;
	selp.f64 	%fd672, 0d0000000000000000, %fd356, %p59;
$L__BB1_65:
	setp.lt.s32 	%p61, %r10, 0;
	mul.f64 	%fd357, %fd672, %fd672;
	fma.rn.f64 	%fd358, %fd357, 0dBEF53E1D2A25FF7E, 0d3F2D3B63DBB65B49;
	fma.rn.f64 	%fd359, %fd358, %fd357, 0dBF5312788DDE082E;
	fma.rn.f64 	%fd360, %fd359, %fd357, 0d3F6F9690C8249315;
	fma.rn.f64 	%fd361, %fd360, %fd357, 0dBF82CF5AABC7CF0D;
	fma.rn.f64 	%fd362, %fd361, %fd357, 0d3F9162B0B2A3BFDE;
	fma.rn.f64 	%fd363, %fd362, %fd357, 0dBF9A7256FEB6FC6B;
	fma.rn.f64 	%fd364, %fd363, %fd357, 0d3FA171560CE4A489;
	fma.rn.f64 	%fd365, %fd364, %fd357, 0dBFA4F44D841450E4;
	fma.rn.f64 	%fd366, %fd365, %fd357, 0d3FA7EE3D3F36BB95;
	fma.rn.f64 	%fd367, %fd366, %fd357, 0dBFAAD32AE04A9FD1;
	fma.rn.f64 	%fd368, %fd367, %fd357, 0d3FAE17813D66954F;
	fma.rn.f64 	%fd369, %fd368, %fd357, 0dBFB11089CA9A5BCD;
	fma.rn.f64 	%fd370, %fd369, %fd357, 0d3FB3B12B2DB51738;
	fma.rn.f64 	%fd371, %fd370, %fd357, 0dBFB745D022F8DC5C;
	fma.rn.f64 	%fd372, %fd371, %fd357, 0d3FBC71C709DFE927;
	fma.rn.f64 	%fd373, %fd372, %fd357, 0dBFC2492491FA1744;
	fma.rn.f64 	%fd374, %fd373, %fd357, 0d3FC99999999840D2;
	fma.rn.f64 	%fd375, %fd374, %fd357, 0dBFD555555555544C;
	mul.f64 	%fd376, %fd357, %fd375;
	fma.rn.f64 	%fd377, %fd376, %fd672, %fd672;
	mov.f64 	%fd378, 0d3FF921FB54442D18;
	sub.f64 	%fd379, %fd378, %fd377;
	selp.f64 	%fd380, %fd379, %fd377, %p40;
	copysign.f64 	%fd381, %fd53, %fd380;
	ld.const.f64 	%fd382, [x0_VWN];
	fma.rn.f64 	%fd383, %fd382, 0d4000000000000000, %fd40;
	add.f64 	%fd384, %fd383, %fd383;
	div.rn.f64 	%fd385, %fd384, %fd42;
	ld.const.f64 	%fd386, [A_VWN];
	mov.f64 	%fd387, 0d4000000000000000;
	div.rn.f64 	%fd388, %fd387, %fd42;
	mul.f64 	%fd389, %fd388, %fd57;
	fma.rn.f64 	%fd390, %fd389, %fd40, %fd665;
	ld.const.f64 	%fd391, [c_VWN];
	fma.rn.f64 	%fd392, %fd382, %fd382, %fd58;
	add.f64 	%fd393, %fd391, %fd392;
	div.rn.f64 	%fd394, %fd58, %fd393;
	fma.rn.f64 	%fd395, %fd385, %fd381, %fd671;
	mul.f64 	%fd396, %fd394, %fd395;
	sub.f64 	%fd397, %fd390, %fd396;
	mul.f64 	%fd78, %fd386, %fd397;
	div.rn.f64 	%fd398, %fd387, %fd39;
	div.rn.f64 	%fd399, %fd52, %fd41;
	sub.f64 	%fd400, %fd398, %fd399;
	rcp.rn.f64 	%fd401, %fd41;
	div.rn.f64 	%fd402, %fd387, %fd59;
	sub.f64 	%fd403, %fd402, %fd399;
	mul.f64 	%fd404, %fd401, %fd40;
	sub.f64 	%fd405, %fd400, %fd404;
	div.rn.f64 	%fd406, %fd383, %fd41;
	sub.f64 	%fd407, %fd403, %fd406;
	mul.f64 	%fd408, %fd407, %fd394;
	sub.f64 	%fd409, %fd405, %fd408;
	mul.f64 	%fd410, %fd386, %fd409;
	div.rn.f64 	%fd411, %fd38, 0d4008000000000000;
	add.f64 	%fd412, %fd39, %fd39;
	div.rn.f64 	%fd413, %fd410, %fd412;
	mul.f64 	%fd79, %fd411, %fd413;
	{ // callseq 3, 0
	.param .b64 param0;
	st.param.f64 	[param0], %fd3;
	.param .b64 param1;
	st.param.f64 	[param1], 0dBFD5555555555555;
	.param .b64 retval0;
	call.uni (retval0), 
	__internal_accurate_pow, 
	(
	param0, 
	param1
	);
	ld.param.f64 	%fd414, [retval0];
	} // callseq 3
	selp.f64 	%fd673, 0dFFF8000000000000, %fd414, %p61;
	add.f64 	%fd416, %fd1, 0dBFD5555555555555;
	{
	.reg .b32 %temp; 
	mov.b64 	{%temp, %r157}, %fd416;
	}
	and.b32  	%r158, %r157, 2146435072;
	setp.ne.s32 	%p62, %r158, 2146435072;
	@%p62 bra 	$L__BB1_70;
	setp.num.f64 	%p63, %fd1, %fd1;
	@%p63 bra 	$L__BB1_68;
	mov.f64 	%fd418, 0dBFD5555555555555;
	add.rn.f64 	%fd673, %fd1, %fd418;
	bra.uni 	$L__BB1_70;
$L__BB1_68:
	setp.neu.f64 	%p64, %fd3, 0d7FF0000000000000;
	@%p64 bra 	$L__BB1_70;
	mov.f64 	%fd417, 0dBFD5555555555555;
	{
	.reg .b32 %temp; 
	mov.b64 	{%temp, %r159}, %fd417;
	}
	and.b32  	%r160, %r159, 2146435072;
	setp.eq.s32 	%p65, %r160, 1127219200;
	setp.lt.s32 	%p66, %r10, 0;
	setp.lt.s32 	%p67, %r159, 0;
	selp.b32 	%r161, 0, 2146435072, %p67;
	and.b32  	%r162, %r159, 2147483647;
	setp.ne.s32 	%p68, %r162, 1071644672;
	and.pred  	%p69, %p65, %p68;
	or.b32  	%r163, %r161, -2147483648;
	selp.b32 	%r164, %r163, %r161, %p69;
	selp.b32 	%r165, %r164, %r161, %p66;
	mov.b32 	%r166, 0;
	mov.b64 	%fd673, {%r166, %r165};
$L__BB1_70:
	setp.eq.f64 	%p71, %fd1, 0d3FF0000000000000;
	selp.f64 	%fd84, 0d3FF0000000000000, %fd673, %p71;
	ld.const.f64 	%fd85, [A_LYP];
	ld.const.f64 	%fd86, [B_LYP];
	ld.const.f64 	%fd87, [C_LYP];
	ld.const.f64 	%fd88, [D_LYP];
	neg.f64 	%fd419, %fd87;
	mul.f64 	%fd89, %fd84, %fd419;
	fma.rn.f64 	%fd420, %fd89, 0d3FF71547652B82FE, 0d4338000000000000;
	{
	.reg .b32 %temp; 
	mov.b64 	{%r48, %temp}, %fd420;
	}
	mov.f64 	%fd421, 0dC338000000000000;
	add.rn.f64 	%fd422, %fd420, %fd421;
	fma.rn.f64 	%fd423, %fd422, 0dBFE62E42FEFA39EF, %fd89;
	fma.rn.f64 	%fd424, %fd422, 0dBC7ABC9E3B39803F, %fd423;
	fma.rn.f64 	%fd425, %fd424, 0d3E5ADE1569CE2BDF, 0d3E928AF3FCA213EA;
	fma.rn.f64 	%fd426, %fd425, %fd424, 0d3EC71DEE62401315;
	fma.rn.f64 	%fd427, %fd426, %fd424, 0d3EFA01997C89EB71;
	fma.rn.f64 	%fd428, %fd427, %fd424, 0d3F2A01A014761F65;
	fma.rn.f64 	%fd429, %fd428, %fd424, 0d3F56C16C1852B7AF;
	fma.rn.f64 	%fd430, %fd429, %fd424, 0d3F81111111122322;
	fma.rn.f64 	%fd431, %fd430, %fd424, 0d3FA55555555502A1;
	fma.rn.f64 	%fd432, %fd431, %fd424, 0d3FC5555555555511;
	fma.rn.f64 	%fd433, %fd432, %fd424, 0d3FE000000000000B;
	fma.rn.f64 	%fd434, %fd433, %fd424, 0d3FF0000000000000;
	fma.rn.f64 	%fd435, %fd434, %fd424, 0d3FF0000000000000;
	{
	.reg .b32 %temp; 
	mov.b64 	{%r49, %temp}, %fd435;
	}
	{
	.reg .b32 %temp; 
	mov.b64 	{%temp, %r50}, %fd435;
	}
	shl.b32 	%r167, %r48, 20;
	add.s32 	%r168, %r167, %r50;
	mov.b64 	%fd674, {%r49, %r168};
	{
	.reg .b32 %temp; 
	mov.b64 	{%temp, %r169}, %fd89;
	}
	mov.b32 	%f3, %r169;
	abs.f32 	%f1, %f3;
	setp.lt.f32 	%p72, %f1, 0f4086232B;
	@%p72 bra 	$L__BB1_73;
	setp.lt.f64 	%p73, %fd89, 0d0000000000000000;
	add.f64 	%fd436, %fd89, 0d7FF0000000000000;
	selp.f64 	%fd674, 0d0000000000000000, %fd436, %p73;
	setp.geu.f32 	%p74, %f1, 0f40874800;
	@%p74 bra 	$L__BB1_73;
	shr.u32 	%r170, %r48, 31;
	add.s32 	%r171, %r48, %r170;
	shr.s32 	%r172, %r171, 1;
	shl.b32 	%r173, %r172, 20;
	add.s32 	%r174, %r50, %r173;
	mov.b64 	%fd437, {%r49, %r174};
	sub.s32 	%r175, %r48, %r172;
	shl.b32 	%r176, %r175, 20;
	add.s32 	%r177, %r176, 1072693248;
	mov.b32 	%r178, 0;
	mov.b64 	%fd438, {%r178, %r177};
	mul.f64 	%fd674, %fd438, %fd437;
$L__BB1_73:
	setp.lt.s32 	%p75, %r10, 0;
	fma.rn.f64 	%fd439, %fd84, %fd88, 0d3FF0000000000000;
	rcp.rn.f64 	%fd94, %fd439;
	mov.f64 	%fd440, 0d403D9BDB2E9D68CD;
	{
	.reg .b32 %temp; 
	mov.b64 	{%temp, %r179}, %fd440;
	}
	{ // callseq 4, 0
	.param .b64 param0;
	st.param.f64 	[param0], 0d403D9BDB2E9D68CD;
	.param .b64 param1;
	st.param.f64 	[param1], 0d3FE5555555555555;
	.param .b64 retval0;
	call.uni (retval0), 
	__internal_accurate_pow, 
	(
	param0, 
	param1
	);
	ld.param.f64 	%fd441, [retval0];
	} // callseq 4
	setp.lt.s32 	%p76, %r179, 0;
	mul.f64 	%fd443, %fd441, 0d3FD3333333333333;
	selp.f64 	%fd95, 0dFFF8000000000000, %fd443, %p76;
	{ // callseq 5, 0
	.param .b64 param0;
	st.param.f64 	[param0], %fd3;
	.param .b64 param1;
	st.param.f64 	[param1], 0d3FFAAAAAAAAAAAAB;
	.param .b64 retval0;
	call.uni (retval0), 
	__internal_accurate_pow, 
	(
	param0, 
	param1
	);
	ld.param.f64 	%fd444, [retval0];
	} // callseq 5
	selp.f64 	%fd675, 0dFFF8000000000000, %fd444, %p75;
	add.f64 	%fd446, %fd1, 0d3FFAAAAAAAAAAAAB;
	{
	.reg .b32 %temp; 
	mov.b64 	{%temp, %r180}, %fd446;
	}
	and.b32  	%r181, %r180, 2146435072;
	setp.ne.s32 	%p77, %r181, 2146435072;
	@%p77 bra 	$L__BB1_78;
	setp.num.f64 	%p78, %fd1, %fd1;
	@%p78 bra 	$L__BB1_76;
	mov.f64 	%fd448, 0d3FFAAAAAAAAAAAAB;
	add.rn.f64 	%fd675, %fd1, %fd448;
	bra.uni 	$L__BB1_78;
$L__BB1_76:
	setp.neu.f64 	%p79, %fd3, 0d7FF0000000000000;
	@%p79 bra 	$L__BB1_78;
	mov.f64 	%fd447, 0d3FFAAAAAAAAAAAAB;
	{
	.reg .b32 %temp; 
	mov.b64 	{%temp, %r182}, %fd447;
	}
	and.b32  	%r183, %r182, 2146435072;
	setp.eq.s32 	%p80, %r183, 1127219200;
	setp.lt.s32 	%p82, %r182, 0;
	selp.b32 	%r184, 0, 2146435072, %p82;
	and.b32  	%r185, %r182, 2147483647;
	setp.ne.s32 	%p83, %r185, 1071644672;
	and.pred  	%p84, %p80, %p83;
	or.b32  	%r186, %r184, -2147483648;
	selp.b32 	%r187, %r186, %r184, %p84;
	selp.b32 	%r188, %r187, %r184, %p75;
	mov.b32 	%r189, 0;
	mov.b64 	%fd675, {%r189, %r188};
$L__BB1_78:
	selp.f64 	%fd449, 0d3FF0000000000000, %fd675, %p71;
	mul.f64 	%fd450, %fd95, %fd449;
	mul.f64 	%fd100, %fd2, 0d3FCE38E38E38E38E;
	div.rn.f64 	%fd451, %fd100, %fd1;
	sub.f64 	%fd101, %fd450, %fd451;
	{ // callseq 6, 0
	.param .b64 param0;
	st.param.f64 	[param0], %fd3;
	.param .b64 param1;
	st.param.f64 	[param1], 0dBFE5555555555555;
	.param .b64 retval0;
	call.uni (retval0), 
	__internal_accurate_pow, 
	(
	param0, 
	param1
	);
	ld.param.f64 	%fd452, [retval0];
	} // callseq 6
	selp.f64 	%fd676, 0dFFF8000000000000, %fd452, %p75;
	add.f64 	%fd454, %fd1, 0dBFE5555555555555;
	{
	.reg .b32 %temp; 
	mov.b64 	{%temp, %r190}, %fd454;
	}
	and.b32  	%r191, %r190, 2146435072;
	setp.ne.s32 	%p88, %r191, 2146435072;
	@%p88 bra 	$L__BB1_83;
	setp.num.f64 	%p89, %fd1, %fd1;
	@%p89 bra 	$L__BB1_81;
	mov.f64 	%fd456, 0dBFE5555555555555;
	add.rn.f64 	%fd676, %fd1, %fd456;
	bra.uni 	$L__BB1_83;
$L__BB1_81:
	setp.neu.f64 	%p90, %fd3, 0d7FF0000000000000;
	@%p90 bra 	$L__BB1_83;
	mov.f64 	%fd455, 0dBFE5555555555555;
	{
	.reg .b32 %temp; 
	mov.b64 	{%temp, %r192}, %fd455;
	}
	and.b32  	%r193, %r192, 2146435072;
	setp.eq.s32 	%p91, %r193, 1127219200;
	setp.lt.s32 	%p93, %r192, 0;
	selp.b32 	%r194, 0, 2146435072, %p93;
	and.b32  	%r195, %r192, 2147483647;
	setp.ne.s32 	%p94, %r195, 1071644672;
	and.pred  	%p95, %p91, %p94;
	or.b32  	%r196, %r194, -2147483648;
	selp.b32 	%r197, %r196, %r194, %p95;
	selp.b32 	%r198, %r197, %r194, %p75;
	mov.b32 	%r199, 0;
	mov.b64 	%fd676, {%r199, %r198};
$L__BB1_83:
	selp.f64 	%fd457, 0d3FF0000000000000, %fd676, %p71;
	neg.f64 	%fd458, %fd85;
	mul.f64 	%fd106, %fd94, %fd458;
	mul.f64 	%fd459, %fd86, %fd458;
	mul.f64 	%fd460, %fd459, %fd674;
	mul.f64 	%fd461, %fd460, %fd457;
	mul.f64 	%fd107, %fd94, %fd461;
	mul.f64 	%fd462, %fd101, %fd107;
	fma.rn.f64 	%fd108, %fd1, %fd106, %fd462;
	{ // callseq 7, 0
	.param .b64 param0;
	st.param.f64 	[param0], %fd3;
	.param .b64 param1;
	st.param.f64 	[param1], 0dBFF5555555555555;
	.param .b64 retval0;
	call.uni (retval0), 
	__internal_accurate_pow, 
	(
	param0, 
	param1
	);
	ld.param.f64 	%fd463, [retval0];
	} // callseq 7
	selp.f64 	%fd677, 0dFFF8000000000000, %fd463, %p75;
	add.f64 	%fd465, %fd1, 0dBFF5555555555555;
	{
	.reg .b32 %temp; 
	mov.b64 	{%temp, %r200}, %fd465;
	}
	and.b32  	%r201, %r200, 2146435072;
	setp.ne.s32 	%p99, %r201, 2146435072;
	@%p99 bra 	$L__BB1_88;
	setp.num.f64 	%p100, %fd1, %fd1;
	@%p100 bra 	$L__BB1_86;
	mov.f64 	%fd467, 0dBFF5555555555555;
	add.rn.f64 	%fd677, %fd1, %fd467;
	bra.uni 	$L__BB1_88;
$L__BB1_86:
	setp.neu.f64 	%p101, %fd3, 0d7FF0000000000000;
	@%p101 bra 	$L__BB1_88;
	mov.f64 	%fd466, 0dBFF5555555555555;
	{
	.reg .b32 %temp; 
	mov.b64 	{%temp, %r202}, %fd466;
	}
	and.b32  	%r203, %r202, 2146435072;
	setp.eq.s32 	%p102, %r203, 1127219200;
	setp.lt.s32 	%p104, %r202, 0;
	selp.b32 	%r204, 0, 2146435072, %p104;
	and.b32  	%r205, %r202, 2147483647;
	setp.ne.s32 	%p105, %r205, 1071644672;
	and.pred  	%p106, %p102, %p105;
	or.b32  	%r206, %r204, -2147483648;
	selp.b32 	%r207, %r206, %r204, %p106;
	selp.b32 	%r208, %r207, %r204, %p75;
	mov.b32 	%r209, 0;
	mov.b64 	%fd677, {%r209, %r208};
$L__BB1_88:
	selp.f64 	%fd468, 0d3FF0000000000000, %fd677, %p71;
	mul.f64 	%fd469, %fd88, 0d3FD5555555555555;
	mul.f64 	%fd470, %fd469, %fd468;
	mul.f64 	%fd471, %fd94, %fd106;
	mul.f64 	%fd113, %fd471, %fd470;
	div.rn.f64 	%fd472, %fd113, %fd106;
	div.rn.f64 	%fd473, %fd87, 0d4008000000000000;
	fma.rn.f64 	%fd474, %fd473, %fd468, %fd472;
	mov.f64 	%fd475, 0d3FE5555555555555;
	div.rn.f64 	%fd476, %fd475, %fd1;
	sub.f64 	%fd114, %fd474, %fd476;
	{ // callseq 8, 0
	.param .b64 param0;
	st.param.f64 	[param0], %fd3;
	.param .b64 param1;
	st.param.f64 	[param1], 0d3FE5555555555555;
	.param .b64 retval0;
	call.uni (retval0), 
	__internal_accurate_pow, 
	(
	param0, 
	param1
	);
	ld.param.f64 	%fd477, [retval0];
	} // callseq 8
	selp.f64 	%fd678, 0dFFF8000000000000, %fd477, %p75;
	add.f64 	%fd479, %fd1, 0d3FE5555555555555;
	{
	.reg .b32 %temp; 
	mov.b64 	{%temp, %r210}, %fd479;
	}
	and.b32  	%r211, %r210, 2146435072;
	setp.ne.s32 	%p110, %r211, 2146435072;
	@%p110 bra 	$L__BB1_93;
	setp.num.f64 	%p111, %fd1, %fd1;
	@%p111 bra 	$L__BB1_91;
	mov.f64 	%fd481, 0d3FE5555555555555;
	add.rn.f64 	%fd678, %fd1, %fd481;
	bra.uni 	$L__BB1_93;
$L__BB1_91:
	setp.neu.f64 	%p112, %fd3, 0d7FF0000000000000;
	@%p112 bra 	$L__BB1_93;
	mov.f64 	%fd480, 0d3FE5555555555555;
	{
	.reg .b32 %temp; 
	mov.b64 	{%temp, %r212}, %fd480;
	}
	and.b32  	%r213, %r212, 2146435072;
	setp.eq.s32 	%p113, %r213, 1127219200;
	setp.lt.s32 	%p115, %r212, 0;
	selp.b32 	%r214, 0, 2146435072, %p115;
	and.b32  	%r215, %r212, 2147483647;
	setp.ne.s32 	%p116, %r215, 1071644672;
	and.pred  	%p117, %p113, %p116;
	or.b32  	%r216, %r214, -2147483648;
	selp.b32 	%r217, %r216, %r214, %p117;
	selp.b32 	%r218, %r217, %r214, %p75;
	mov.b32 	%r219, 0;
	mov.b64 	%fd678, {%r219, %r218};
$L__BB1_93:
	ld.param.u64 	%rd91, [_Z18b3lyp_fused_kerneliibPKdS0_S0_S0_S0_S0_S0_S0_PdS1__param_11];
	selp.f64 	%fd482, 0d3FF0000000000000, %fd678, %p71;
	mul.f64 	%fd483, %fd95, 0d3FFAAAAAAAAAAAAB;
	mul.f64 	%fd484, %fd1, %fd1;
	div.rn.f64 	%fd485, %fd100, %fd484;
	fma.rn.f64 	%fd486, %fd483, %fd482, %fd485;
	fma.rn.f64 	%fd487, %fd1, %fd113, %fd106;
	fma.rn.f64 	%fd488, %fd107, %fd486, %fd487;
	mul.f64 	%fd489, %fd107, %fd114;
	fma.rn.f64 	%fd119, %fd101, %fd489, %fd488;
	ld.const.f64 	%fd120, [C_LDA_X];
	ld.const.f64 	%fd121, [C_B88_X];
	mul.f64 	%fd490, %fd658, %fd121;
	fma.rn.f64 	%fd491, %fd9, %fd120, %fd490;
	ld.const.f64 	%fd122, [C_VWN_C];
	fma.rn.f64 	%fd492, %fd78, %fd122, %fd491;
	ld.const.f64 	%fd123, [C_LYP_C];
	div.rn.f64 	%fd493, %fd108, %fd1;
	fma.rn.f64 	%fd124, %fd493, %fd123, %fd492;
	setp.ne.s16 	%p120, %rs1, 0;
	setp.eq.s64 	%p121, %rd91, 0;
	or.pred  	%p122, %p120, %p121;
	@%p122 bra 	$L__BB1_95;
	ld.param.u64 	%rd92, [_Z18b3lyp_fused_kerneliibPKdS0_S0_S0_S0_S0_S0_S0_PdS1__param_11];
	mul.f64 	%fd653, %fd1, %fd124;
	cvta.to.global.u64 	%rd71, %rd92;
	mul.wide.s32 	%rd72, %r1, 8;
	add.s64 	%rd73, %rd71, %rd72;
	st.global.f64 	[%rd73], %fd653;
	bra.uni 	$L__BB1_108;
$L__BB1_95:
	setp.eq.s16 	%p123, %rs1, 0;
	@%p123 bra 	$L__BB1_108;
	ld.param.u64 	%rd90, [_Z18b3lyp_fused_kerneliibPKdS0_S0_S0_S0_S0_S0_S0_PdS1__param_6];
	ld.param.u64 	%rd89, [_Z18b3lyp_fused_kerneliibPKdS0_S0_S0_S0_S0_S0_S0_PdS1__param_3];
	mul.f64 	%fd494, %fd9, 0d3FF5555555555555;
	mul.f64 	%fd495, %fd659, %fd121;
	fma.rn.f64 	%fd496, %fd494, %fd120, %fd495;
	sub.f64 	%fd497, %fd78, %fd79;
	fma.rn.f64 	%fd498, %fd497, %fd122, %fd496;
	fma.rn.f64 	%fd125, %fd119, %fd123, %fd498;
	mov.f64 	%fd499, 0dBFCE38E38E38E38E;
	div.rn.f64 	%fd500, %fd499, %fd1;
	mul.f64 	%fd501, %fd500, %fd107;
	mul.f64 	%fd502, %fd501, %fd123;
	fma.rn.f64 	%fd126, %fd660, %fd121, %fd502;
	cvta.to.global.u64 	%rd39, %rd89;
	mul.wide.s32 	%rd40, %r1, 8;
	add.s64 	%rd41, %rd39, %rd40;
	ld.global.f64 	%fd127, [%rd41];
	mul.lo.s32 	%r220, %r1, 3;
	cvta.to.global.u64 	%rd42, %rd90;
	mul.wide.s32 	%rd43, %r220, 8;
	add.s64 	%rd44, %rd42, %rd43;
	ld.global.f64 	%fd128, [%rd44];
	ld.global.f64 	%fd129, [%rd44+8];
	ld.global.f64 	%fd130, [%rd44+16];
	mul.lo.s32 	%r221, %r68, %r1;
	cvt.s64.s32 	%rd9, %r221;
	setp.lt.s32 	%p124, %r68, 1;
	@%p124 bra 	$L__BB1_108;
	add.f64 	%fd131, %fd126, %fd126;
	and.b32  	%r51, %r68, 7;
	setp.lt.u32 	%p125, %r68, 8;
	mov.b32 	%r249, 0;
	@%p125 bra 	$L__BB1_100;
	and.b32  	%r249, %r68, 2147483640;
	neg.s32 	%r244, %r249;
	shl.b64 	%rd45, %rd9, 3;
	add.s64 	%rd46, %rd45, 32;
	add.s64 	%rd98, %rd6, %rd46;
	add.s64 	%rd97, %rd5, %rd46;
	add.s64 	%rd96, %rd4, %rd46;
	add.s64 	%rd95, %rd3, %rd46;
	add.s64 	%rd94, %rd2, %rd46;
$L__BB1_99:
	.pragma "nounroll";
	ld.global.f64 	%fd503, [%rd98+-32];
	ld.global.f64 	%fd504, [%rd97+-32];
	mul.f64 	%fd505, %fd129, %fd504;
	fma.rn.f64 	%fd506, %fd128, %fd503, %fd505;
	ld.global.f64 	%fd507, [%rd96+-32];
	fma.rn.f64 	%fd508, %fd130, %fd507, %fd506;
	ld.global.f64 	%fd509, [%rd95+-32];
	mul.f64 	%fd510, %fd131, %fd508;
	fma.rn.f64 	%fd511, %fd125, %fd509, %fd510;
	mul.f64 	%fd512, %fd127, %fd511;
	st.global.f64 	[%rd94+-32], %fd512;
	ld.global.f64 	%fd513, [%rd98+-24];
	ld.global.f64 	%fd514, [%rd97+-24];
	mul.f64 	%fd515, %fd129, %fd514;
	fma.rn.f64 	%fd516, %fd128, %fd513, %fd515;
	ld.global.f64 	%fd517, [%rd96+-24];
	fma.rn.f64 	%fd518, %fd130, %fd517, %fd516;
	ld.global.f64 	%fd519, [%rd95+-24];
	mul.f64 	%fd520, %fd131, %fd518;
	fma.rn.f64 	%fd521, %fd125, %fd519, %fd520;
	mul.f64 	%fd522, %fd127, %fd521;
	st.global.f64 	[%rd94+-24], %fd522;
	ld.global.f64 	%fd523, [%rd98+-16];
	ld.global.f64 	%fd524, [%rd97+-16];
	mul.f64 	%fd525, %fd129, %fd524;
	fma.rn.f64 	%fd526, %fd128, %fd523, %fd525;
	ld.global.f64 	%fd527, [%rd96+-16];
	fma.rn.f64 	%fd528, %fd130, %fd527, %fd526;
	ld.global.f64 	%fd529, [%rd95+-16];
	mul.f64 	%fd530, %fd131, %fd528;
	fma.rn.f64 	%fd531, %fd125, %fd529, %fd530;
	mul.f64 	%fd532, %fd127, %fd531;
	st.global.f64 	[%rd94+-16], %fd532;
	ld.global.f64 	%fd533, [%rd98+-8];
	ld.global.f64 	%fd534, [%rd97+-8];
	mul.f64 	%fd535, %fd129, %fd534;
	fma.rn.f64 	%fd536, %fd128, %fd533, %fd535;
	ld.global.f64 	%fd537, [%rd96+-8];
	fma.rn.f64 	%fd538, %fd130, %fd537, %fd536;
	ld.global.f64 	%fd539, [%rd95+-8];
	mul.f64 	%fd540, %fd131, %fd538;
	fma.rn.f64 	%fd541, %fd125, %fd539, %fd540;
	mul.f64 	%fd542, %fd127, %fd541;
	st.global.f64 	[%rd94+-8], %fd542;
	ld.global.f64 	%fd543, [%rd98];
	ld.global.f64 	%fd544, [%rd97];
	mul.f64 	%fd545, %fd129, %fd544;
	fma.rn.f64 	%fd546, %fd128, %fd543, %fd545;
	ld.global.f64 	%fd547, [%rd96];
	fma.rn.f64 	%fd548, %fd130, %fd547, %fd546;
	ld.global.f64 	%fd549, [%rd95];
	mul.f64 	%fd550, %fd131, %fd548;
	fma.rn.f64 	%fd551, %fd125, %fd549, %fd550;
	mul.f64 	%fd552, %fd127, %fd551;
	st.global.f64 	[%rd94], %fd552;
	ld.global.f64 	%fd553, [%rd98+8];
	ld.global.f64 	%fd554, [%rd97+8];
	mul.f64 	%fd555, %fd129, %fd554;
	fma.rn.f64 	%fd556, %fd128, %fd553, %fd555;
	ld.global.f64 	%fd557, [%rd96+8];
	fma.rn.f64 	%fd558, %fd130, %fd557, %fd556;
	ld.global.f64 	%fd559, [%rd95+8];
	mul.f64 	%fd560, %fd131, %fd558;
	fma.rn.f64 	%fd561, %fd125, %fd559, %fd560;
	mul.f64 	%fd562, %fd127, %fd561;
	st.global.f64 	[%rd94+8], %fd562;
	ld.global.f64 	%fd563, [%rd98+16];
	ld.global.f64 	%fd564, [%rd97+16];
	mul.f64 	%fd565, %fd129, %fd564;
	fma.rn.f64 	%fd566, %fd128, %fd563, %fd565;
	ld.global.f64 	%fd567, [%rd96+16];
	fma.rn.f64 	%fd568, %fd130, %fd567, %fd566;
	ld.global.f64 	%fd569, [%rd95+16];
	mul.f64 	%fd570, %fd131, %fd568;
	fma.rn.f64 	%fd571, %fd125, %fd569, %fd570;
	mul.f64 	%fd572, %fd127, %fd571;
	st.global.f64 	[%rd94+16], %fd572;
	ld.global.f64 	%fd573, [%rd98+24];
	ld.global.f64 	%fd574, [%rd97+24];
	mul.f64 	%fd575, %fd129, %fd574;
	fma.rn.f64 	%fd576, %fd128, %fd573, %fd575;
	ld.global.f64 	%fd577, [%rd96+24];
	fma.rn.f64 	%fd578, %fd130, %fd577, %fd576;
	ld.global.f64 	%fd579, [%rd95+24];
	mul.f64 	%fd580, %fd131, %fd578;
	fma.rn.f64 	%fd581, %fd125, %fd579, %fd580;
	mul.f64 	%fd582, %fd127, %fd581;
	st.global.f64 	[%rd94+24], %fd582;
	add.s32 	%r244, %r244, 8;
	add.s64 	%rd98, %rd98, 64;
	add.s64 	%rd97, %rd97, 64;
	add.s64 	%rd96, %rd96, 64;
	add.s64 	%rd95, %rd95, 64;
	add.s64 	%rd94, %rd94, 64;
	setp.eq.s32 	%p126, %r244, 0;
	@%p126 bra 	$L__BB1_100;
	bra.uni 	$L__BB1_99;
$L__BB1_100:
	setp.eq.s32 	%p127, %r51, 0;
	@%p127 bra 	$L__BB1_108;
	and.b32  	%r63, %r68, 3;
	setp.lt.u32 	%p128, %r51, 4;
	@%p128 bra 	$L__BB1_103;
	cvt.u64.u32 	%rd47, %r249;
	add.s64 	%rd48, %rd47, %rd9;
	shl.b64 	%rd49, %rd48, 3;
	add.s64 	%rd50, %rd6, %rd49;
	ld.global.f64 	%fd583, [%rd50];
	add.s64 	%rd51, %rd5, %rd49;
	ld.global.f64 	%fd584, [%rd51];
	mul.f64 	%fd585, %fd129, %fd584;
	fma.rn.f64 	%fd586, %fd128, %fd583, %fd585;
	add.s64 	%rd52, %rd4, %rd49;
	ld.global.f64 	%fd587, [%rd52];
	fma.rn.f64 	%fd588, %fd130, %fd587, %fd586;
	add.s64 	%rd53, %rd3, %rd49;
	ld.global.f64 	%fd589, [%rd53];
	mul.f64 	%fd590, %fd131, %fd588;
	fma.rn.f64 	%fd591, %fd125, %fd589, %fd590;
	mul.f64 	%fd592, %fd127, %fd591;
	add.s64 	%rd54, %rd2, %rd49;
	st.global.f64 	[%rd54], %fd592;
	ld.global.f64 	%fd593, [%rd50+8];
	ld.global.f64 	%fd594, [%rd51+8];
	mul.f64 	%fd595, %fd129, %fd594;
	fma.rn.f64 	%fd596, %fd128, %fd593, %fd595;
	ld.global.f64 	%fd597, [%rd52+8];
	fma.rn.f64 	%fd598, %fd130, %fd597, %fd596;
	ld.global.f64 	%fd599, [%rd53+8];
	mul.f64 	%fd600, %fd131, %fd598;
	fma.rn.f64 	%fd601, %fd125, %fd599, %fd600;
	mul.f64 	%fd602, %fd127, %fd601;
	st.global.f64 	[%rd54+8], %fd602;
	ld.global.f64 	%fd603, [%rd50+16];
	ld.global.f64 	%fd604, [%rd51+16];
	mul.f64 	%fd605, %fd129, %fd604;
	fma.rn.f64 	%fd606, %fd128, %fd603, %fd605;
	ld.global.f64 	%fd607, [%rd52+16];
	fma.rn.f64 	%fd608, %fd130, %fd607, %fd606;
	ld.global.f64 	%fd609, [%rd53+16];
	mul.f64 	%fd610, %fd131, %fd608;
	fma.rn.f64 	%fd611, %fd125, %fd609, %fd610;
	mul.f64 	%fd612, %fd127, %fd611;
	st.global.f64 	[%rd54+16], %fd612;
	ld.global.f64 	%fd613, [%rd50+24];
	ld.global.f64 	%fd614, [%rd51+24];
	mul.f64 	%fd615, %fd129, %fd614;
	fma.rn.f64 	%fd616, %fd128, %fd613, %fd615;
	ld.global.f64 	%fd617, [%rd52+24];
	fma.rn.f64 	%fd618, %fd130, %fd617, %fd616;
	ld.global.f64 	%fd619, [%rd53+24];
	mul.f64 	%fd620, %fd131, %fd618;
	fma.rn.f64 	%fd621, %fd125, %fd619, %fd620;
	mul.f64 	%fd622, %fd127, %fd621;
	st.global.f64 	[%rd54+24], %fd622;
	add.s32 	%r249, %r249, 4;
$L__BB1_103:
	setp.eq.s32 	%p129, %r63, 0;
	@%p129 bra 	$L__BB1_108;
	setp.eq.s32 	%p130, %r63, 1;
	@%p130 bra 	$L__BB1_106;
	cvt.u64.u32 	%rd55, %r249;
	add.s64 	%rd56, %rd55, %rd9;
	shl.b64 	%rd57, %rd56, 3;
	add.s64 	%rd58, %rd6, %rd57;
	ld.global.f64 	%fd623, [%rd58];
	add.s64 	%rd59, %rd5, %rd57;
	ld.global.f64 	%fd624, [%rd59];
	mul.f64 	%fd625, %fd129, %fd624;
	fma.rn.f64 	%fd626, %fd128, %fd623, %fd625;
	add.s64 	%rd60, %rd4, %rd57;
	ld.global.f64 	%fd627, [%rd60];
	fma.rn.f64 	%fd628, %fd130, %fd627, %fd626;
	add.s64 	%rd61, %rd3, %rd57;
	ld.global.f64 	%fd629, [%rd61];
	mul.f64 	%fd630, %fd131, %fd628;
	fma.rn.f64 	%fd631, %fd125, %fd629, %fd630;
	mul.f64 	%fd632, %fd127, %fd631;
	add.s64 	%rd62, %rd2, %rd57;
	st.global.f64 	[%rd62], %fd632;
	ld.global.f64 	%fd633, [%rd58+8];
	ld.global.f64 	%fd634, [%rd59+8];
	mul.f64 	%fd635, %fd129, %fd634;
	fma.rn.f64 	%fd636, %fd128, %fd633, %fd635;
	ld.global.f64 	%fd637, [%rd60+8];
	fma.rn.f64 	%fd638, %fd130, %fd637, %fd636;
	ld.global.f64 	%fd639, [%rd61+8];
	mul.f64 	%fd640, %fd131, %fd638;
	fma.rn.f64 	%fd641, %fd125, %fd639, %fd640;
	mul.f64 	%fd642, %fd127, %fd641;
	st.global.f64 	[%rd62+8], %fd642;
	add.s32 	%r249, %r249, 2;
$L__BB1_106:
	and.b32  	%r223, %r68, 1;
	setp.eq.b32 	%p131, %r223, 1;
	not.pred 	%p132, %p131;
	@%p132 bra 	$L__BB1_108;
	cvt.u64.u32 	%rd63, %r249;
	add.s64 	%rd64, %rd63, %rd9;
	shl.b64 	%rd65, %rd64, 3;
	add.s64 	%rd66, %rd6, %rd65;
	ld.global.f64 	%fd643, [%rd66];
	add.s64 	%rd67, %rd5, %rd65;
	ld.global.f64 	%fd644, [%rd67];
	mul.f64 	%fd645, %fd129, %fd644;
	fma.rn.f64 	%fd646, %fd128, %fd643, %fd645;
	add.s64 	%rd68, %rd4, %rd65;
	ld.global.f64 	%fd647, [%rd68];
	fma.rn.f64 	%fd648, %fd130, %fd647, %fd646;
	add.s64 	%rd69, %rd3, %rd65;
	ld.global.f64 	%fd649, [%rd69];
	mul.f64 	%fd650, %fd131, %fd648;
	fma.rn.f64 	%fd651, %fd125, %fd649, %fd650;
	mul.f64 	%fd652, %fd127, %fd651;
	add.s64 	%rd70, %rd2, %rd65;
	st.global.f64 	[%rd70], %fd652;
$L__BB1_108:
	ret;

}
	// .globl	_Z17reduce_sum_kernelPKdS0_Pdi
.visible .entry _Z17reduce_sum_kernelPKdS0_Pdi(
	.param .u64 .ptr .align 1 _Z17reduce_sum_kernelPKdS0_Pdi_param_0,
	.param .u64 .ptr .align 1 _Z17reduce_sum_kernelPKdS0_Pdi_param_1,
	.param .u64 .ptr .align 1 _Z17reduce_sum_kernelPKdS0_Pdi_param_2,
	.param .u32 _Z17reduce_sum_kernelPKdS0_Pdi_param_3
)
{
	.reg .pred 	%p<3>;
	.reg .b32 	%r<11>;
	.reg .b64 	%rd<10>;
	.reg .b64 	%fd<11>;

	ld.param.u64 	%rd3, [_Z17reduce_sum_kernelPKdS0_Pdi_param_0];
	ld.param.u64 	%rd4, [_Z17reduce_sum_kernelPKdS0_Pdi_param_1];
	ld.param.u64 	%rd5, [_Z17reduce_sum_kernelPKdS0_Pdi_param_2];
	ld.param.u32 	%r6, [_Z17reduce_sum_kernelPKdS0_Pdi_param_3];
	mov.u32 	%r7, %ctaid.x;
	mov.u32 	%r1, %ntid.x;
	mov.u32 	%r8, %tid.x;
	mad.lo.s32 	%r10, %r7, %r1, %r8;
	setp.ge.s32 	%p1, %r10, %r6;
	mov.f64 	%fd10, 0d0000000000000000;
	@%p1 bra 	$L__BB2_3;
	mov.u32 	%r9, %nctaid.x;
	mul.lo.s32 	%r3, %r1, %r9;
	cvta.to.global.u64 	%rd1, %rd3;
	cvta.to.global.u64 	%rd2, %rd4;
	mov.f64 	%fd10, 0d0000000000000000;
$L__BB2_2:
	mul.wide.s32 	%rd6, %r10, 8;
	add.s64 	%rd7, %rd1, %rd6;
	ld.global.f64 	%fd6, [%rd7];
	add.s64 	%rd8, %rd2, %rd6;
	ld.global.f64 	%fd7, [%rd8];
	fma.rn.f64 	%fd10, %fd6, %fd7, %fd10;
	add.s32 	%r10, %r10, %r3;
	setp.lt.s32 	%p2, %r10, %r6;
	@%p2 bra 	$L__BB2_2;
$L__BB2_3:
	cvta.to.global.u64 	%rd9, %rd5;
	atom.global.add.f64 	%fd8, [%rd9], %fd10;
	ret;

}
.func  (.param .b64 func_retval0) __internal_accurate_pow(
	.param .b64 __internal_accurate_pow_param_0,
	.param .b64 __internal_accurate_pow_param_1
)
{
	.reg .pred 	%p<8>;
	.reg .b32 	%r<49>;
	.reg .b32 	%f<3>;
	.reg .b64 	%fd<109>;

	ld.param.f64 	%fd10, [__internal_accurate_pow_param_0];
	ld.param.f64 	%fd11, [__internal_accurate_pow_param_1];
	{
	.reg .b32 %temp; 
	mov.b64 	{%temp, %r46}, %fd10;
	}
	{
	.reg .b32 %temp; 
	mov.b64 	{%r45, %temp}, %fd10;
	}
	shr.u32 	%r47, %r46, 20;
	setp.gt.u32 	%p1, %r46, 1048575;
	@%p1 bra 	$L__BB3_2;
	mul.f64 	%fd12, %fd10, 0d4350000000000000;
	{
	.reg .b32 %temp; 
	mov.b64 	{%temp, %r46}, %fd12;
	}
	{
	.reg .b32 %temp; 
	mov.b64 	{%r45, %temp}, %fd12;
	}
	shr.u32 	%r16, %r46, 20;
	add.s32 	%r47, %r16, -54;
$L__BB3_2:
	add.s32 	%r48, %r47, -1023;
	and.b32  	%r17, %r46, -2146435073;
	or.b32  	%r18, %r17, 1072693248;
	mov.b64 	%fd107, {%r45, %r18};
	setp.lt.u32 	%p2, %r18, 1073127583;
	@%p2 bra 	$L__BB3_4;
	{
	.reg .b32 %temp; 
	mov.b64 	{%r19, %temp}, %fd107;
	}
	{
	.reg .b32 %temp; 
	mov.b64 	{%temp, %r20}, %fd107;
	}
	add.s32 	%r21, %r20, -1048576;
	mov.b64 	%fd107, {%r19, %r21};
	add.s32 	%r48, %r47, -1022;
$L__BB3_4:
	add.f64 	%fd13, %fd107, 0dBFF0000000000000;
	add.f64 	%fd14, %fd107, 0d3FF0000000000000;
	rcp.approx.ftz.f64 	%fd15, %fd14;
	neg.f64 	%fd16, %fd14;
	fma.rn.f64 	%fd17, %fd16, %fd15, 0d3FF0000000000000;
	fma.rn.f64 	%fd18, %fd17, %fd17, %fd17;
	fma.rn.f64 	%fd19, %fd18, %fd15, %fd15;
	mul.f64 	%fd20, %fd13, %fd19;
	fma.rn.f64 	%fd21, %fd13, %fd19, %fd20;
	mul.f64 	%fd22, %fd21, %fd21;
	fma.rn.f64 	%fd23, %fd22, 0d3EB0F5FF7D2CAFE2, 0d3ED0F5D241AD3B5A;
	fma.rn.f64 	%fd24, %fd23, %fd22, 0d3EF3B20A75488A3F;
	fma.rn.f64 	%fd25, %fd24, %fd22, 0d3F1745CDE4FAECD5;
	fma.rn.f64 	%fd26, %fd25, %fd22, 0d3F3C71C7258A578B;
	fma.rn.f64 	%fd27, %fd26, %fd22, 0d3F6249249242B910;
	fma.rn.f64 	%fd28, %fd27, %fd22, 0d3F89999999999DFB;
	sub.f64 	%fd29, %fd13, %fd21;
	add.f64 	%fd30, %fd29, %fd29;
	neg.f64 	%fd31, %fd21;
	fma.rn.f64 	%fd32, %fd31, %fd13, %fd30;
	mul.f64 	%fd33, %fd19, %fd32;
	fma.rn.f64 	%fd34, %fd22, %fd28, 0d3FB5555555555555;
	mov.f64 	%fd35, 0d3FB5555555555555;
	sub.f64 	%fd36, %fd35, %fd34;
	fma.rn.f64 	%fd37, %fd22, %fd28, %fd36;
	add.f64 	%fd38, %fd37, 0dBC46A4CB00B9E7B0;
	add.f64 	%fd39, %fd34, %fd38;
	sub.f64 	%fd40, %fd34, %fd39;
	add.f64 	%fd41, %fd38, %fd40;
	mul.rn.f64 	%fd42, %fd21, %fd21;
	neg.f64 	%fd43, %fd42;
	fma.rn.f64 	%fd44, %fd21, %fd21, %fd43;
	{
	.reg .b32 %temp; 
	mov.b64 	{%r22, %temp}, %fd33;
	}
	{
	.reg .b32 %temp; 
	mov.b64 	{%temp, %r23}, %fd33;
	}
	add.s32 	%r24, %r23, 1048576;
	mov.b64 	%fd45, {%r22, %r24};
	fma.rn.f64 	%fd46, %fd21, %fd45, %fd44;
	mul.rn.f64 	%fd47, %fd42, %fd21;
	neg.f64 	%fd48, %fd47;
	fma.rn.f64 	%fd49, %fd42, %fd21, %fd48;
	fma.rn.f64 	%fd50, %fd42, %fd33, %fd49;
	fma.rn.f64 	%fd51, %fd46, %fd21, %fd50;
	mul.rn.f64 	%fd52, %fd39, %fd47;
	neg.f64 	%fd53, %fd52;
	fma.rn.f64 	%fd54, %fd39, %fd47, %fd53;
	fma.rn.f64 	%fd55, %fd39, %fd51, %fd54;
	fma.rn.f64 	%fd56, %fd41, %fd47, %fd55;
	add.f64 	%fd57, %fd52, %fd56;
	sub.f64 	%fd58, %fd52, %fd57;
	add.f64 	%fd59, %fd56, %fd58;
	add.f64 	%fd60, %fd21, %fd57;
	sub.f64 	%fd61, %fd21, %fd60;
	add.f64 	%fd62, %fd57, %fd61;
	add.f64 	%fd63, %fd59, %fd62;
	add.f64 	%fd64, %fd33, %fd63;
	add.f64 	%fd65, %fd60, %fd64;
	sub.f64 	%fd66, %fd60, %fd65;
	add.f64 	%fd67, %fd64, %fd66;
	xor.b32  	%r25, %r48, -2147483648;
	mov.b32 	%r26, 1127219200;
	mov.b64 	%fd68, {%r25, %r26};
	mov.b32 	%r27, -2147483648;
	mov.b64 	%fd69, {%r27, %r26};
	sub.f64 	%fd70, %fd68, %fd69;
	fma.rn.f64 	%fd71, %fd70, 0d3FE62E42FEFA39EF, %fd65;
	fma.rn.f64 	%fd72, %fd70, 0dBFE62E42FEFA39EF, %fd71;
	sub.f64 	%fd73, %fd72, %fd65;
	sub.f64 	%fd74, %fd67, %fd73;
	fma.rn.f64 	%fd75, %fd70, 0d3C7ABC9E3B39803F, %fd74;
	add.f64 	%fd76, %fd71, %fd75;
	sub.f64 	%fd77, %fd71, %fd76;
	add.f64 	%fd78, %fd75, %fd77;
	{
	.reg .b32 %temp; 
	mov.b64 	{%temp, %r28}, %fd11;
	}
	{
	.reg .b32 %temp; 
	mov.b64 	{%r29, %temp}, %fd11;
	}
	shl.b32 	%r30, %r28, 1;
	setp.gt.u32 	%p3, %r30, -33554433;
	and.b32  	%r31, %r28, -15728641;
	selp.b32 	%r32, %r31, %r28, %p3;
	mov.b64 	%fd79, {%r29, %r32};
	mul.rn.f64 	%fd80, %fd76, %fd79;
	neg.f64 	%fd81, %fd80;
	fma.rn.f64 	%fd82, %fd76, %fd79, %fd81;
	fma.rn.f64 	%fd83, %fd78, %fd79, %fd82;
	add.f64 	%fd4, %fd80, %fd83;
	sub.f64 	%fd84, %fd80, %fd4;
	add.f64 	%fd5, %fd83, %fd84;
	fma.rn.f64 	%fd85, %fd4, 0d3FF71547652B82FE, 0d4338000000000000;
	{
	.reg .b32 %temp; 
	mov.b64 	{%r13, %temp}, %fd85;
	}
	mov.f64 	%fd86, 0dC338000000000000;
	add.rn.f64 	%fd87, %fd85, %fd86;
	fma.rn.f64 	%fd88, %fd87, 0dBFE62E42FEFA39EF, %fd4;
	fma.rn.f64 	%fd89, %fd87, 0dBC7ABC9E3B39803F, %fd88;
	fma.rn.f64 	%fd90, %fd89, 0d3E5ADE1569CE2BDF, 0d3E928AF3FCA213EA;
	fma.rn.f64 	%fd91, %fd90, %fd89, 0d3EC71DEE62401315;
	fma.rn.f64 	%fd92, %fd91, %fd89, 0d3EFA01997C89EB71;
	fma.rn.f64 	%fd93, %fd92, %fd89, 0d3F2A01A014761F65;
	fma.rn.f64 	%fd94, %fd93, %fd89, 0d3F56C16C1852B7AF;
	fma.rn.f64 	%fd95, %fd94, %fd89, 0d3F81111111122322;
	fma.rn.f64 	%fd96, %fd95, %fd89, 0d3FA55555555502A1;
	fma.rn.f64 	%fd97, %fd96, %fd89, 0d3FC5555555555511;
	fma.rn.f64 	%fd98, %fd97, %fd89, 0d3FE000000000000B;
	fma.rn.f64 	%fd99, %fd98, %fd89, 0d3FF0000000000000;
	fma.rn.f64 	%fd100, %fd99, %fd89, 0d3FF0000000000000;
	{
	.reg .b32 %temp; 
	mov.b64 	{%r14, %temp}, %fd100;
	}
	{
	.reg .b32 %temp; 
	mov.b64 	{%temp, %r15}, %fd100;
	}
	shl.b32 	%r33, %r13, 20;
	add.s32 	%r34, %r33, %r15;
	mov.b64 	%fd108, {%r14, %r34};
	{
	.reg .b32 %temp; 
	mov.b64 	{%temp, %r35}, %fd4;
	}
	mov.b32 	%f2, %r35;
	abs.f32 	%f1, %f2;
	setp.lt.f32 	%p4, %f1, 0f4086232B;
	@%p4 bra 	$L__BB3_7;
	setp.lt.f64 	%p5, %fd4, 0d0000000000000000;
	add.f64 	%fd101, %fd4, 0d7FF0000000000000;
	selp.f64 	%fd108, 0d0000000000000000, %fd101, %p5;
	setp.geu.f32 	%p6, %f1, 0f40874800;
	@%p6 bra 	$L__BB3_7;
	shr.u32 	%r36, %r13, 31;
	add.s32 	%r37, %r13, %r36;
	shr.s32 	%r38, %r37, 1;
	shl.b32 	%r39, %r38, 20;
	add.s32 	%r40, %r15, %r39;
	mov.b64 	%fd102, {%r14, %r40};
	sub.s32 	%r41, %r13, %r38;
	shl.b32 	%r42, %r41, 20;
	add.s32 	%r43, %r42, 1072693248;
	mov.b32 	%r44, 0;
	mov.b64 	%fd103, {%r44, %r43};
	mul.f64 	%fd108, %fd103, %fd102;
$L__BB3_7:
	abs.f64 	%fd104, %fd108;
	setp.eq.f64 	%p7, %fd104, 0d7FF0000000000000;
	fma.rn.f64 	%fd105, %fd108, %fd5, %fd108;
	selp.f64 	%fd106, %fd108, %fd105, %p7;
	st.param.f64 	[func_retval0], %fd106;
	ret;

}


// ===== COMPILED SASS (sm_100) =====

	.target	sm_100

	.elftype	@"ET_EXEC"


//--------------------- .note.nv.tkinfo           --------------------------
	.section	.note.nv.tkinfo,"",@"SHT_NOTE"
	.sectionflags	@"SHF_NOTE_NV_TKINFO"
	.tkinfo
        /*0018*/ 	.word	0x00000002
        /*0030*/ 	.string	""
        /*0030*/ 	.string	"ptxas"
        /*0030*/ 	.string	"Cuda compilation tools, release 13.0, V13.0.88"
        /*0030*/ 	.string	"Build cuda_13.0.r13.0/compiler.36424714_0"
        /*0030*/ 	.string	"-arch sm_100 -m 64 "



//--------------------- .note.nv.cuinfo           --------------------------
	.section	.note.nv.cuinfo,"",@"SHT_NOTE"
	.sectionflags	@"SHF_NOTE_NV_CUINFO"
        /*0018*/ 	.short	0x0002
        /*001a*/ 	.short	0x0064
        /*001c*/ 	.short	0x0082
	.zero		2


//--------------------- .nv.info                  --------------------------
	.section	.nv.info,"",@"SHT_CUDA_INFO"
	.align	4


	//----- nvinfo : EIATTR_REGCOUNT
	.align		4
        /*0000*/ 	.byte	0x04, 0x2f
        /*0002*/ 	.short	(.L_14 - .L_13)
	.align		4
.L_13:
        /*0004*/ 	.word	index@(_Z27get_rho_sigma_kernel_planariiPKdS0_S0_S0_S0_PdS1_S1_)
        /*0008*/ 	.word	0x00000038


	//----- nvinfo : EIATTR_FRAME_SIZE
	.align		4
.L_14:
        /*000c*/ 	.byte	0x04, 0x11
        /*000e*/ 	.short	(.L_16 - .L_15)
	.align		4
.L_15:
        /*0010*/ 	.word	index@(_Z27get_rho_sigma_kernel_planariiPKdS0_S0_S0_S0_PdS1_S1_)
        /*0014*/ 	.word	0x00000000


	//----- nvinfo : EIATTR_REGCOUNT
	.align		4
.L_16:
        /*0018*/ 	.byte	0x04, 0x2f
        /*001a*/ 	.short	(.L_18 - .L_17)
	.align		4
.L_17:
        /*001c*/ 	.word	index@(_Z18b3lyp_fused_kerneliibPKdS0_S0_S0_S0_S0_S0_S0_PdS1_)
        /*0020*/ 	.word	0x00000040


	//----- nvinfo : EIATTR_FRAME_SIZE
	.align		4
.L_18:
        /*0024*/ 	.byte	0x04, 0x11
        /*0026*/ 	.short	(.L_20 - .L_19)
	.align		4
.L_19:
        /*0028*/ 	.word	index@($_Z18b3lyp_fused_kerneliibPKdS0_S0_S0_S0_S0_S0_S0_PdS1_$__internal_accurate_pow)
        /*002c*/ 	.word	0x00000000


	//----- nvinfo : EIATTR_FRAME_SIZE
	.align		4
.L_20:
        /*0030*/ 	.byte	0x04, 0x11
        /*0032*/ 	.short	(.L_22 - .L_21)
	.align		4
.L_21:
        /*0034*/ 	.word	index@($__internal_2_$__cuda_sm20_dsqrt_rn_f64_mediumpath_v1)
        /*0038*/ 	.word	0x00000000


	//----- nvinfo : EIATTR_FRAME_SIZE
	.align		4
.L_22:
        /*003c*/ 	.byte	0x04, 0x11
        /*003e*/ 	.short	(.L_24 - .L_23)
	.align		4
.L_23:
        /*0040*/ 	.word	index@($__internal_1_$__cuda_sm20_div_rn_f64_full)
        /*0044*/ 	.word	0x00000000


	//----- nvinfo : EIATTR_FRAME_SIZE
	.align		4
.L_24:
        /*0048*/ 	.byte	0x04, 0x11
        /*004a*/ 	.short	(.L_26 - .L_25)
	.align		4
.L_25:
        /*004c*/ 	.word	index@($__internal_0_$__cuda_sm20_dblrcp_rn_slowpath_v3)
        /*0050*/ 	.word	0x00000000


	//----- nvinfo : EIATTR_FRAME_SIZE
	.align		4
.L_26:
        /*0054*/ 	.byte	0x04, 0x11
        /*0056*/ 	.short	(.L_28 - .L_27)
	.align		4
.L_27:
        /*0058*/ 	.word	index@(_Z18b3lyp_fused_kerneliibPKdS0_S0_S0_S0_S0_S0_S0_PdS1_)
        /*005c*/ 	.word	0x00000000


	//----- nvinfo : EIATTR_REGCOUNT
	.align		4
.L_28:
        /*0060*/ 	.byte	0x04, 0x2f
        /*0062*/ 	.short	(.L_30 - .L_29)
	.align		4
.L_29:
        /*0064*/ 	.word	index@(_Z17reduce_sum_kernelPKdS0_Pdi)
        /*0068*/ 	.word	0x00000012


	//----- nvinfo : EIATTR_FRAME_SIZE
	.align		4
.L_30:
        /*006c*/ 	.byte	0x04, 0x11
        /*006e*/ 	.short	(.L_32 - .L_31)
	.align		4
.L_31:
        /*0070*/ 	.word	index@(_Z17reduce_sum_kernelPKdS0_Pdi)
        /*0074*/ 	.word	0x00000000


	//----- nvinfo : EIATTR_MIN_STACK_SIZE
	.align		4
.L_32:
        /*0078*/ 	.byte	0x04, 0x12
        /*007a*/ 	.short	(.L_34 - .L_33)
	.align		4
.L_33:
        /*007c*/ 	.word	index@(_Z17reduce_sum_kernelPKdS0_Pdi)
        /*0080*/ 	.word	0x00000000


	//----- nvinfo : EIATTR_MIN_STACK_SIZE
	.align		4
.L_34:
        /*0084*/ 	.byte	0x04, 0x12
        /*0086*/ 	.short	(.L_36 - .L_35)
	.align		4
.L_35:
        /*0088*/ 	.word	index@(_Z18b3lyp_fused_kerneliibPKdS0_S0_S0_S0_S0_S0_S0_PdS1_)
        /*008c*/ 	.word	0x00000000


	//----- nvinfo : EIATTR_MIN_STACK_SIZE
	.align		4
.L_36:
        /*0090*/ 	.byte	0x04, 0x12
        /*0092*/ 	.short	(.L_38 - .L_37)
	.align		4
.L_37:
        /*0094*/ 	.word	index@(_Z27get_rho_sigma_kernel_planariiPKdS0_S0_S0_S0_PdS1_S1_)
        /*0098*/ 	.word	0x00000000
.L_38:


//--------------------- .nv.compat                --------------------------
	.section	.nv.compat,"",@"SHT_CUDA_COMPAT_INFO"
	.align	4
        /*0000*/ 	.byte	0x02, 0x09, 0x00, 0x00, 0x02, 0x02, 0x01, 0x00, 0x02, 0x05, 0x05, 0x00, 0x03, 0x07, 0x01, 0x01
        /*0010*/ 	.byte	0x02, 0x03, 0x00, 0x00, 0x02, 0x06, 0x01, 0x00, 0x04, 0x0b, 0x08, 0x00, 0x01, 0x00, 0x00, 0x00
        /*0020*/ 	.byte	0x00, 0x00, 0x00, 0x00


//--------------------- .nv.info._Z17reduce_sum_kernelPKdS0_Pdi --------------------------
	.section	.nv.info._Z17reduce_sum_kernelPKdS0_Pdi,"",@"SHT_CUDA_INFO"
	.sectionflags	@""
	.align	4


	//----- nvinfo : EIATTR_CUDA_API_VERSION
	.align		4
        /*0000*/ 	.byte	0x04, 0x37
        /*0002*/ 	.short	(.L_40 - .L_39)
.L_39:
        /*0004*/ 	.word	0x00000082


	//----- nvinfo : EIATTR_KPARAM_INFO
	.align		4
.L_40:
        /*0008*/ 	.byte	0x04, 0x17
        /*000a*/ 	.short	(.L_42 - .L_41)
.L_41:
        /*000c*/ 	.word	0x00000000
        /*0010*/ 	.short	0x0003
        /*0012*/ 	.short	0x0018
        /*0014*/ 	.byte	0x00, 0xf0, 0x11, 0x00


	//----- nvinfo : EIATTR_KPARAM_INFO
	.align		4
.L_42:
        /*0018*/ 	.byte	0x04, 0x17
        /*001a*/ 	.short	(.L_44 - .L_43)
.L_43:
        /*001c*/ 	.word	0x00000000
        /*0020*/ 	.short	0x0002
        /*0022*/ 	.short	0x0010
        /*0024*/ 	.byte	0x00, 0xf5, 0x21, 0x00


	//----- nvinfo : EIATTR_KPARAM_INFO
	.align		4
.L_44:
        /*0028*/ 	.byte	0x04, 0x17
        /*002a*/ 	.short	(.L_46 - .L_45)
.L_45:
        /*002c*/ 	.word	0x00000000
        /*0030*/ 	.short	0x0001
        /*0032*/ 	.short	0x0008
        /*0034*/ 	.byte	0x00, 0xf5, 0x21, 0x00


	//----- nvinfo : EIATTR_KPARAM_INFO
	.align		4
.L_46:
        /*0038*/ 	.byte	0x04, 0x17
        /*003a*/ 	.short	(.L_48 - .L_47)
.L_47:
        /*003c*/ 	.word	0x00000000
        /*0040*/ 	.short	0x0000
        /*0042*/ 	.short	0x0000
        /*0044*/ 	.byte	0x00, 0xf5, 0x21, 0x00


	//----- nvinfo : EIATTR_SPARSE_MMA_MASK
	.align		4
.L_48:
        /*0048*/ 	.byte	0x03, 0x50
        /*004a*/ 	.short	0x0000


	//----- nvinfo : EIATTR_MAXREG_COUNT
	.align		4
        /*004c*/ 	.byte	0x03, 0x1b
        /*004e*/ 	.short	0x00ff


	//----- nvinfo : EIATTR_MERCURY_ISA_VERSION
	.align		4
        /*0050*/ 	.byte	0x03, 0x5f
        /*0052*/ 	.short	0x0101


	//----- nvinfo : EIATTR_VRC_CTA_INIT_COUNT
	.align		4
        /*0054*/ 	.byte	0x02, 0x4a
	.zero		1
	.zero		1


	//----- nvinfo : EIATTR_EXIT_INSTR_OFFSETS
	.align		4
        /*0058*/ 	.byte	0x04, 0x1c
        /*005a*/ 	.short	(.L_50 - .L_49)


	//   ....[0]....
.L_49:
        /*005c*/ 	.word	0x000001b0


	//----- nvinfo : EIATTR_CRS_STACK_SIZE
	.align		4
.L_50:
        /*0060*/ 	.byte	0x04, 0x1e
        /*0062*/ 	.short	(.L_52 - .L_51)
.L_51:
        /*0064*/ 	.word	0x00000000


	//----- nvinfo : EIATTR_CBANK_PARAM_SIZE
	.align		4
.L_52:
        /*0068*/ 	.byte	0x03, 0x19
        /*006a*/ 	.short	0x001c


	//----- nvinfo : EIATTR_PARAM_CBANK
	.align		4
        /*006c*/ 	.byte	0x04, 0x0a
        /*006e*/ 	.short	(.L_54 - .L_53)
	.align		4
.L_53:
        /*0070*/ 	.word	index@(.nv.constant0._Z17reduce_sum_kernelPKdS0_Pdi)
        /*0074*/ 	.short	0x0380
        /*0076*/ 	.short	0x001c


	//----- nvinfo : EIATTR_SW_WAR
	.align		4
.L_54:
        /*0078*/ 	.byte	0x04, 0x36
        /*007a*/ 	.short	(.L_56 - .L_55)
.L_55:
        /*007c*/ 	.word	0x00000008
.L_56:


//--------------------- .nv.info._Z18b3lyp_fused_kerneliibPKdS0_S0_S0_S0_S0_S0_S0_PdS1_ --------------------------
	.section	.nv.info._Z18b3lyp_fused_kerneliibPKdS0_S0_S0_S0_S0_S0_S0_PdS1_,"",@"SHT_CUDA_INFO"
	.sectionflags	@""
	.align	4


	//----- nvinfo : EIATTR_CUDA_API_VERSION
	.align		4
        /*0000*/ 	.byte	0x04, 0x37
        /*0002*/ 	.short	(.L_58 - .L_57)
.L_57:
        /*0004*/ 	.word	0x00000082


	//----- nvinfo : EIATTR_KPARAM_INFO
	.align		4
.L_58:
        /*0008*/ 	.byte	0x04, 0x17
        /*000a*/ 	.short	(.L_60 - .L_59)
.L_59:
        /*000c*/ 	.word	0x00000000
        /*0010*/ 	.short	0x000c
        /*0012*/ 	.short	0x0058
        /*0014*/ 	.byte	0x00, 0xf5, 0x21, 0x00


	//----- nvinfo : EIATTR_KPARAM_INFO
	.align		4
.L_60:
        /*0018*/ 	.byte	0x04, 0x17
        /*001a*/ 	.short	(.L_62 - .L_61)
.L_61:
        /*001c*/ 	.word	0x00000000
        /*0020*/ 	.short	0x000b
        /*0022*/ 	.short	0x0050
        /*0024*/ 	.byte	0x00, 0xf5, 0x21, 0x00


	//----- nvinfo : EIATTR_KPARAM_INFO
	.align		4
.L_62:
        /*0028*/ 	.byte	0x04, 0x17
        /*002a*/ 	.short	(.L_64 - .L_63)
.L_63:
        /*002c*/ 	.word	0x00000000
        /*0030*/ 	.short	0x000a
        /*0032*/ 	.short	0x0048
        /*0034*/ 	.byte	0x00, 0xf5, 0x21, 0x00


	//----- nvinfo : EIATTR_KPARAM_INFO
	.align		4
.L_64:
        /*0038*/ 	.byte	0x04, 0x17
        /*003a*/ 	.short	(.L_66 - .L_65)
.L_65:
        /*003c*/ 	.word	0x00000000
        /*0040*/ 	.short	0x0009
        /*0042*/ 	.short	0x0040
        /*0044*/ 	.byte	0x00, 0xf5, 0x21, 0x00


	//----- nvinfo : EIATTR_KPARAM_INFO
	.align		4
.L_66:
        /*0048*/ 	.byte	0x04, 0x17
        /*004a*/ 	.short	(.L_68 - .L_67)
.L_67:
        /*004c*/ 	.word	0x00000000
        /*0050*/ 	.short	0x0008
        /*0052*/ 	.short	0x0038
        /*0054*/ 	.byte	0x00, 0xf5, 0x21, 0x00


	//----- nvinfo : EIATTR_KPARAM_INFO
	.align		4
.L_68:
        /*0058*/ 	.byte	0x04, 0x17
        /*005a*/ 	.short	(.L_70 - .L_69)
.L_69:
        /*005c*/ 	.word	0x00000000
        /*0060*/ 	.short	0x0007
        /*0062*/ 	.short	0x0030
        /*0064*/ 	.byte	0x00, 0xf5, 0x21, 0x00


	//----- nvinfo : EIATTR_KPARAM_INFO
	.align		4
.L_70:
        /*0068*/ 	.byte	0x04, 0x17
        /*006a*/ 	.short	(.L_72 - .L_71)
.L_71:
        /*006c*/ 	.word	0x00000000
        /*0070*/ 	.short	0x0006
        /*0072*/ 	.short	0x0028
        /*0074*/ 	.byte	0x00, 0xf5, 0x21, 0x00


	//----- nvinfo : EIATTR_KPARAM_INFO
	.align		4
.L_72:
        /*0078*/ 	.byte	0x04, 0x17
        /*007a*/ 	.short	(.L_74 - .L_73)
.L_73:
        /*007c*/ 	.word	0x00000000
        /*0080*/ 	.short	0x0005
        /*0082*/ 	.short	0x0020
        /*0084*/ 	.byte	0x00, 0xf5, 0x21, 0x00


	//----- nvinfo : EIATTR_KPARAM_INFO
	.align		4
.L_74:
        /*0088*/ 	.byte	0x04, 0x17
        /*008a*/ 	.short	(.L_76 - .L_75)
.L_75:
        /*008c*/ 	.word	0x00000000
        /*0090*/ 	.short	0x0004
        /*0092*/ 	.short	0x0018
        /*0094*/ 	.byte	0x00, 0xf5, 0x21, 0x00


	//----- nvinfo : EIATTR_KPARAM_INFO
	.align		4
.L_76:
        /*0098*/ 	.byte	0x04, 0x17
        /*009a*/ 	.short	(.L_78 - .L_77)
.L_77:
        /*009c*/ 	.word	0x00000000
        /*00a0*/ 	.short	0x0003
        /*00a2*/ 	.short	0x0010
        /*00a4*/ 	.byte	0x00, 0xf5, 0x21, 0x00


	//----- nvinfo : EIATTR_KPARAM_INFO
	.align		4
.L_78:
        /*00a8*/ 	.byte	0x04, 0x17
        /*00aa*/ 	.short	(.L_80 - .L_79)
.L_79:
        /*00ac*/ 	.word	0x00000000
        /*00b0*/ 	.short	0x0002
        /*00b2*/ 	.short	0x0008
        /*00b4*/ 	.byte	0x00, 0xf0, 0x05, 0x00


	//----- nvinfo : EIATTR_KPARAM_INFO
	.align		4
.L_80:
        /*00b8*/ 	.byte	0x04, 0x17
        /*00ba*/ 	.short	(.L_82 - .L_81)
.L_81:
        /*00bc*/ 	.word	0x00000000
        /*00c0*/ 	.short	0x0001
        /*00c2*/ 	.short	0x0004
        /*00c4*/ 	.byte	0x00, 0xf0, 0x11, 0x00


	//----- nvinfo : EIATTR_KPARAM_INFO
	.align		4
.L_82:
        /*00c8*/ 	.byte	0x04, 0x17
        /*00ca*/ 	.short	(.L_84 - .L_83)
.L_83:
        /*00cc*/ 	.word	0x00000000
        /*00d0*/ 	.short	0x0000
        /*00d2*/ 	.short	0x0000
        /*00d4*/ 	.byte	0x00, 0xf0, 0x11, 0x00


	//----- nvinfo : EIATTR_SPARSE_MMA_MASK
	.align		4
.L_84:
        /*00d8*/ 	.byte	0x03, 0x50
        /*00da*/ 	.short	0x0000


	//----- nvinfo : EIATTR_MAXREG_COUNT
	.align		4
        /*00dc*/ 	.byte	0x03, 0x1b
        /*00de*/ 	.short	0x00ff


	//----- nvinfo : EIATTR_MERCURY_ISA_VERSION
	.align		4
        /*00e0*/ 	.byte	0x03, 0x5f
        /*00e2*/ 	.short	0x0101


	//----- nvinfo : EIATTR_VRC_CTA_INIT_COUNT
	.align		4
        /*00e4*/ 	.byte	0x02, 0x4a
	.zero		1
	.zero		1


	//----- nvinfo : EIATTR_EXIT_INSTR_OFFSETS
	.align		4
        /*00e8*/ 	.byte	0x04, 0x1c
        /*00ea*/ 	.short	(.L_86 - .L_85)


	//   ....[0]....
.L_85:
        /*00ec*/ 	.word	0x00000070


	//   ....[1]....
        /*00f0*/ 	.word	0x000001b0


	//   ....[2]....
        /*00f4*/ 	.word	0x000001f0


	//   ....[3]....
        /*00f8*/ 	.word	0x000003c0


	//   ....[4]....
        /*00fc*/ 	.word	0x00000490


	//   ....[5]....
        /*0100*/ 	.word	0x00000520


	//   ....[6]....
        /*0104*/ 	.word	0x00000580


	//   ....[7]....
        /*0108*/ 	.word	0x00006bf0


	//   ....[8]....
        /*010c*/ 	.word	0x00006c10


	//   ....[9]....
        /*0110*/ 	.word	0x00006ec0


	//   ....[10]....
        /*0114*/ 	.word	0x00007750


	//   ....[11]....
        /*0118*/ 	.word	0x00007b80


	//   ....[12]....
        /*011c*/ 	.word	0x00007e50


	//   ....[13]....
        /*0120*/ 	.word	0x00008020


	//----- nvinfo : EIATTR_CRS_STACK_SIZE
	.align		4
.L_86:
        /*0124*/ 	.byte	0x04, 0x1e
        /*0126*/ 	.short	(.L_88 - .L_87)
.L_87:
        /*0128*/ 	.word	0x00000000


	//----- nvinfo : EIATTR_CBANK_PARAM_SIZE
	.align		4
.L_88:
        /*012c*/ 	.byte	0x03, 0x19
        /*012e*/ 	.short	0x0060


	//----- nvinfo : EIATTR_PARAM_CBANK
	.align		4
        /*0130*/ 	.byte	0x04, 0x0a
        /*0132*/ 	.short	(.L_90 - .L_89)
	.align		4
.L_89:
        /*0134*/ 	.word	index@(.nv.constant0._Z18b3lyp_fused_kerneliibPKdS0_S0_S0_S0_S0_S0_S0_PdS1_)
        /*0138*/ 	.short	0x0380
        /*013a*/ 	.short	0x0060


	//----- nvinfo : EIATTR_SW_WAR
	.align		4
.L_90:
        /*013c*/ 	.byte	0x04, 0x36
        /*013e*/ 	.short	(.L_92 - .L_91)
.L_91:
        /*0140*/ 	.word	0x00000008
.L_92:


//--------------------- .nv.info._Z27get_rho_sigma_kernel_planariiPKdS0_S0_S0_S0_PdS1_S1_ --------------------------
	.section	.nv.info._Z27get_rho_sigma_kernel_planariiPKdS0_S0_S0_S0_PdS1_S1_,"",@"SHT_CUDA_INFO"
	.sectionflags	@""
	.align	4


	//----- nvinfo : EIATTR_CUDA_API_VERSION
	.align		4
        /*0000*/ 	.byte	0x04, 0x37
        /*0002*/ 	.short	(.L_94 - .L_93)
.L_93:
        /*0004*/ 	.word	0x00000082


	//----- nvinfo : EIATTR_KPARAM_INFO
	.align		4
.L_94:
        /*0008*/ 	.byte	0x04, 0x17
        /*000a*/ 	.short	(.L_96 - .L_95)
.L_95:
        /*000c*/ 	.word	0x00000000
        /*0010*/ 	.short	0x0009
        /*0012*/ 	.short	0x0040
        /*0014*/ 	.byte	0x00, 0xf5, 0x21, 0x00


	//----- nvinfo : EIATTR_KPARAM_INFO
	.align		4
.L_96:
        /*0018*/ 	.byte	0x04, 0x17
        /*001a*/ 	.short	(.L_98 - .L_97)
.L_97:
        /*001c*/ 	.word	0x00000000
        /*0020*/ 	.short	0x0008
        /*0022*/ 	.short	0x0038
        /*0024*/ 	.byte	0x00, 0xf5, 0x21, 0x00


	//----- nvinfo : EIATTR_KPARAM_INFO
	.align		4
.L_98:
        /*0028*/ 	.byte	0x04, 0x17
        /*002a*/ 	.short	(.L_100 - .L_99)
.L_99:
        /*002c*/ 	.word	0x00000000
        /*0030*/ 	.short	0x0007
        /*0032*/ 	.short	0x0030
        /*0034*/ 	.byte	0x00, 0xf5, 0x21, 0x00


	//----- nvinfo : EIATTR_KPARAM_INFO
	.align		4
.L_100:
        /*0038*/ 	.byte	0x04, 0x17
        /*003a*/ 	.short	(.L_102 - .L_101)
.L_101:
        /*003c*/ 	.word	0x00000000
        /*0040*/ 	.short	0x0006
        /*0042*/ 	.short	0x0028
        /*0044*/ 	.byte	0x00, 0xf5, 0x21, 0x00


	//----- nvinfo : EIATTR_KPARAM_INFO
	.align		4
.L_102:
        /*0048*/ 	.byte	0x04, 0x17
        /*004a*/ 	.short	(.L_104 - .L_103)
.L_103:
        /*004c*/ 	.word	0x00000000
        /*0050*/ 	.short	0x0005
        /*0052*/ 	.short	0x0020
        /*0054*/ 	.byte	0x00, 0xf5, 0x21, 0x00


	//----- nvinfo : EIATTR_KPARAM_INFO
	.align		4
.L_104:
        /*0058*/ 	.byte	0x04, 0x17
        /*005a*/ 	.short	(.L_106 - .L_105)
.L_105:
        /*005c*/ 	.word	0x00000000
        /*0060*/ 	.short	0x0004
        /*0062*/ 	.short	0x0018
        /*0064*/ 	.byte	0x00, 0xf5, 0x21, 0x00


	//----- nvinfo : EIATTR_KPARAM_INFO
	.align		4
.L_106:
        /*0068*/ 	.byte	0x04, 0x17
        /*006a*/ 	.short	(.L_108 - .L_107)
.L_107:
        /*006c*/ 	.word	0x00000000
        /*0070*/ 	.short	0x0003
        /*0072*/ 	.short	0x0010
        /*0074*/ 	.byte	0x00, 0xf5, 0x21, 0x00


	//----- nvinfo : EIATTR_KPARAM_INFO
	.align		4
.L_108:
        /*0078*/ 	.byte	0x04, 0x17
        /*007a*/ 	.short	(.L_110 - .L_109)
.L_109:
        /*007c*/ 	.word	0x00000000
        /*0080*/ 	.short	0x0002
        /*0082*/ 	.short	0x0008
        /*0084*/ 	.byte	0x00, 0xf5, 0x21, 0x00


	//----- nvinfo : EIATTR_KPARAM_INFO
	.align		4
.L_110:
        /*0088*/ 	.byte	0x04, 0x17
        /*008a*/ 	.short	(.L_112 - .L_111)
.L_111:
        /*008c*/ 	.word	0x00000000
        /*0090*/ 	.short	0x0001
        /*0092*/ 	.short	0x0004
        /*0094*/ 	.byte	0x00, 0xf0, 0x11, 0x00


	//----- nvinfo : EIATTR_KPARAM_INFO
	.align		4
.L_112:
        /*0098*/ 	.byte	0x04, 0x17
        /*009a*/ 	.short	(.L_114 - .L_113)
.L_113:
        /*009c*/ 	.word	0x00000000
        /*00a0*/ 	.short	0x0000
        /*00a2*/ 	.short	0x0000
        /*00a4*/ 	.byte	0x00, 0xf0, 0x11, 0x00


	//----- nvinfo : EIATTR_SPARSE_MMA_MASK
	.align		4
.L_114:
        /*00a8*/ 	.byte	0x03, 0x50
        /*00aa*/ 	.short	0x0000


	//----- nvinfo : EIATTR_MAXREG_COUNT
	.align		4
        /*00ac*/ 	.byte	0x03, 0x1b
        /*00ae*/ 	.short	0x00ff


	//----- nvinfo : EIATTR_MERCURY_ISA_VERSION
	.align		4
        /*00b0*/ 	.byte	0x03, 0x5f
        /*00b2*/ 	.short	0x0101


	//----- nvinfo : EIATTR_VRC_CTA_INIT_COUNT
	.align		4
        /*00b4*/ 	.byte	0x02, 0x4a
	.zero		1
	.zero		1


	//----- nvinfo : EIATTR_EXIT_INSTR_OFFSETS
	.align		4
        /*00b8*/ 	.byte	0x04, 0x1c
        /*00ba*/ 	.short	(.L_116 - .L_115)


	//   ....[0]....
.L_115:
        /*00bc*/ 	.word	0x00000070


	//   ....[1]....
        /*00c0*/ 	.word	0x00000fc0


	//   ....[2]....
        /*00c4*/ 	.word	0x00001030


	//----- nvinfo : EIATTR_CBANK_PARAM_SIZE
	.align		4
.L_116:
        /*00c8*/ 	.byte	0x03, 0x19
        /*00ca*/ 	.short	0x0048


	//----- nvinfo : EIATTR_PARAM_CBANK
	.align		4
        /*00cc*/ 	.byte	0x04, 0x0a
        /*00ce*/ 	.short	(.L_118 - .L_117)
	.align		4
.L_117:
        /*00d0*/ 	.word	index@(.nv.constant0._Z27get_rho_sigma_kernel_planariiPKdS0_S0_S0_S0_PdS1_S1_)
        /*00d4*/ 	.short	0x0380
        /*00d6*/ 	.short	0x0048


	//----- nvinfo : EIATTR_SW_WAR
	.align		4
.L_118:
        /*00d8*/ 	.byte	0x04, 0x36
        /*00da*/ 	.short	(.L_120 - .L_119)
.L_119:
        /*00dc*/ 	.word	0x00000008
.L_120:


//--------------------- .nv.callgraph             --------------------------
	.section	.nv.callgraph,"",@"SHT_CUDA_CALLGRAPH"
	.align	4
	.sectionentsize	8
	.align		4
        /*0000*/ 	.word	0x00000000
	.align		4
        /*0004*/ 	.word	0xffffffff
	.align		4
        /*0008*/ 	.word	0x00000000
	.align		4
        /*000c*/ 	.word	0xfffffffe
	.align		4
        /*0010*/ 	.word	0x00000000
	.align		4
        /*0014*/ 	.word	0xfffffffd
	.align		4
        /*0018*/ 	.word	0x00000000
	.align		4
        /*001c*/ 	.word	0xfffffffc


//--------------------- .nv.constant3             --------------------------
	.section	.nv.constant3,"a",@progbits
	.align	8
.nv.constant3:
	.type		C_LDA_X,@object
	.size		C_LDA_X,(C_B88_X - C_LDA_X)
C_LDA_X:
        /*0000*/ 	.byte	0x9a, 0x99, 0x99, 0x99, 0x99, 0x99, 0xe9, 0x3f
	.type		C_B88_X,@object
	.size		C_B88_X,(C_VWN_C - C_B88_X)
C_B88_X:
        /*0008*/ 	.byte	0x0a, 0xd7, 0xa3, 0x70, 0x3d, 0x0a, 0xe7, 0x3f
	.type		C_VWN_C,@object
	.size		C_VWN_C,(C_LYP_C - C_VWN_C)
C_VWN_C:
        /*0010*/ 	.byte	0x52, 0xb8, 0x1e, 0x85, 0xeb, 0x51, 0xc8, 0x3f
	.type		C_LYP_C,@object
	.size		C_LYP_C,(A_VWN - C_LYP_C)
C_LYP_C:
        /*0018*/ 	.byte	0xec, 0x51, 0xb8, 0x1e, 0x85, 0xeb, 0xe9, 0x3f
	.type		A_VWN,@object
	.size		A_VWN,(b_VWN - A_VWN)
A_VWN:
        /*0020*/ 	.byte	0xf8, 0xc7, 0xd6, 0x8e, 0x3d, 0xd6, 0x9f, 0x3f
	.type		b_VWN,@object
	.size		b_VWN,(c_VWN - b_VWN)
b_VWN:
        /*0028*/ 	.byte	0xbe, 0x9f, 0x1a, 0x2f, 0xdd, 0x24, 0x2a, 0x40
	.type		c_VWN,@object
	.size		c_VWN,(x0_VWN - c_VWN)
c_VWN:
        /*0030*/ 	.byte	0x95, 0xd4, 0x09, 0x68, 0x22, 0x5c, 0x45, 0x40
	.type		x0_VWN,@object
	.size		x0_VWN,(BETA_B88 - x0_VWN)
x0_VWN:
        /*0038*/ 	.byte	0x63, 0x7b, 0x2d, 0xe8, 0xbd, 0x31, 0xda, 0xbf
	.type		BETA_B88,@object
	.size		BETA_B88,(A_LYP - BETA_B88)
BETA_B88:
        /*0040*/ 	.byte	0x15, 0x8c, 0x4a, 0xea, 0x04, 0x34, 0x71, 0x3f
	.type		A_LYP,@object
	.size		A_LYP,(B_LYP - A_LYP)
A_LYP:
        /*0048*/ 	.byte	0x20, 0x0c, 0x3c, 0xf7, 0x1e, 0x2e, 0xa9, 0x3f
	.type		B_LYP,@object
	.size		B_LYP,(C_LYP - B_LYP)
B_LYP:
        /*0050*/ 	.byte	0x4c, 0x37, 0x89, 0x41, 0x60, 0xe5, 0xc0, 0x3f
	.type		C_LYP,@object
	.size		C_LYP,(D_LYP - C_LYP)
C_LYP:
        /*0058*/ 	.byte	0x4b, 0xea, 0x04, 0x34, 0x11, 0x36, 0xd0, 0x3f
	.type		D_LYP,@object
	.size		D_LYP,(.L_12 - D_LYP)
D_LYP:
        /*0060*/ 	.byte	0xbc, 0x74, 0x93, 0x18, 0x04, 0x56, 0xd6, 0x3f
.L_12:


//--------------------- .text._Z17reduce_sum_kernelPKdS0_Pdi --------------------------
	.section	.text._Z17reduce_sum_kernelPKdS0_Pdi,"ax",@progbits
	.align	128
        .global         _Z17reduce_sum_kernelPKdS0_Pdi
        .type           _Z17reduce_sum_kernelPKdS0_Pdi,@function
        .size           _Z17reduce_sum_kernelPKdS0_Pdi,(.L_x_147 - _Z17reduce_sum_kernelPKdS0_Pdi)
        .other          _Z17reduce_sum_kernelPKdS0_Pdi,@"STO_CUDA_ENTRY STV_DEFAULT"
_Z17reduce_sum_kernelPKdS0_Pdi:
.text._Z17reduce_sum_kernelPKdS0_Pdi:
[----:B------:R-:W-:Y:S01]  /*0000*/  LDC R1, c[0x0][0x37c] ;  /* 0x0000df00ff017b82 */ /* 0x000fe20000000800 */
[----:B------:R-:W0:Y:S07]  /*0010*/  S2R R0, SR_TID.X ;  /* 0x0000000000007919 */ /* 0x000e2e0000002100 */
[----:B------:R-:W0:Y:S01]  /*0020*/  S2UR UR4, SR_CTAID.X ;  /* 0x00000000000479c3 */ /* 0x000e220000002500 */
[----:B------:R-:W1:Y:S01]  /*0030*/  LDCU UR7, c[0x0][0x398] ;  /* 0x00007300ff0777ac */ /* 0x000e620008000800 */
[----:B------:R-:W-:Y:S01]  /*0040*/  BSSY.RECONVERGENT B0, `(.L_x_0) ;  /* 0x0000015000007945 */ /* 0x000fe20003800200 */
[----:B------:R-:W-:-:S05]  /*0050*/  CS2R R2, SRZ ;  /* 0x0000000000027805 */ /* 0x000fca000001ff00 */
[----:B------:R-:W0:Y:S08]  /*0060*/  LDC R15, c[0x0][0x360] ;  /* 0x0000d800ff0f7b82 */ /* 0x000e300000000800 */
[----:B------:R-:W2:Y:S01]  /*0070*/  LDC.64 R8, c[0x0][0x390] ;  /* 0x0000e400ff087b82 */ /* 0x000ea20000000a00 */
[----:B0-----:R-:W-:Y:S01]  /*0080*/  IMAD R0, R15, UR4, R0 ;  /* 0x000000040f007c24 */ /* 0x001fe2000f8e0200 */
[----:B------:R-:W0:Y:S04]  /*0090*/  LDCU.64 UR4, c[0x0][0x358] ;  /* 0x00006b00ff0477ac */ /* 0x000e280008000a00 */
[----:B-1----:R-:W-:-:S13]  /*00a0*/  ISETP.GE.AND P0, PT, R0, UR7, PT ;  /* 0x0000000700007c0c */ /* 0x002fda000bf06270 */
[----:B--2---:R-:W-:Y:S05]  /*00b0*/  @P0 BRA `(.L_x_1) ;  /* 0x0000000000340947 */ /* 0x004fea0003800000 */
[----:B------:R-:W1:Y:S01]  /*00c0*/  LDC.64 R10, c[0x0][0x380] ;  /* 0x0000e000ff0a7b82 */ /* 0x000e620000000a00 */
[----:B------:R-:W2:Y:S01]  /*00d0*/  LDCU UR6, c[0x0][0x370] ;  /* 0x00006e00ff0677ac */ /* 0x000ea20008000800 */
[----:B------:R-:W-:-:S06]  /*00e0*/  CS2R R2, SRZ ;  /* 0x0000000000027805 */ /* 0x000fcc000001ff00 */
[----:B------:R-:W3:Y:S01]  /*00f0*/  LDC.64 R12, c[0x0][0x388] ;  /* 0x0000e200ff0c7b82 */ /* 0x000ee20000000a00 */
[----:B--2---:R-:W-:-:S07]  /*0100*/  IMAD R15, R15, UR6, RZ ;  /* 0x000000060f0f7c24 */ /* 0x004fce000f8e02ff */
.L_x_2:
[----:B-1----:R-:W-:-:S04]  /*0110*/  IMAD.WIDE R4, R0, 0x8, R10 ;  /* 0x0000000800047825 */ /* 0x002fc800078e020a */
[----:B---3--:R-:W-:Y:S02]  /*0120*/  IMAD.WIDE R6, R0, 0x8, R12 ;  /* 0x0000000800067825 */ /* 0x008fe400078e020c */
[----:B0-----:R-:W2:Y:S04]  /*0130*/  LDG.E.64 R4, desc[UR4][R4.64] ;  /* 0x0000000404047981 */ /* 0x001ea8000c1e1b00 */
[----:B------:R-:W2:Y:S01]  /*0140*/  LDG.E.64 R6, desc[UR4][R6.64] ;  /* 0x0000000406067981 */ /* 0x000ea2000c1e1b00 */
[----:B------:R-:W-:-:S04]  /*0150*/  IADD3 R0, PT, PT, R15, R0, RZ ;  /* 0x000000000f007210 */ /* 0x000fc80007ffe0ff */
[----:B------:R-:W-:Y:S01]  /*0160*/  ISETP.GE.AND P0, PT, R0, UR7, PT ;  /* 0x0000000700007c0c */ /* 0x000fe2000bf06270 */
[----:B--2---:R-:W-:-:S12]  /*0170*/  DFMA R2, R4, R6, R2 ;  /* 0x000000060402722b */ /* 0x004fd80000000002 */
[----:B------:R-:W-:Y:S05]  /*0180*/  @!P0 BRA `(.L_x_2) ;  /* 0xfffffffc00e08947 */ /* 0x000fea000383ffff */
.L_x_1:
[----:B0-----:R-:W-:Y:S05]  /*0190*/  BSYNC.RECONVERGENT B0 ;  /* 0x0000000000007941 */ /* 0x001fea0003800200 */
.L_x_0:
[----:B------:R-:W-:Y:S01]  /*01a0*/  REDG.E.ADD.F64.RN.STRONG.GPU desc[UR4][R8.64], R2 ;  /* 0x00000002080079a6 */ /* 0x000fe2000c12ff04 */
[----:B------:R-:W-:Y:S05]  /*01b0*/  EXIT ;  /* 0x000000000000794d */ /* 0x000fea0003800000 */
.L_x_3:
[----:B------:R-:W-:-:S00]  /*01c0*/  BRA `(.L_x_3) ;  /* 0xfffffffc00fc7947 */ /* 0x000fc0000383ffff */
[----:B------:R-:W-:-:S00]  /*01d0*/  NOP ;  /* 0x0000000000007918 */ /* 0x000fc00000000000 */
        /* <DEDUP_REMOVED lines=10> */
.L_x_147:


//--------------------- .text._Z18b3lyp_fused_kerneliibPKdS0_S0_S0_S0_S0_S0_S0_PdS1_ --------------------------
	.section	.text._Z18b3lyp_fused_kerneliibPKdS0_S0_S0_S0_S0_S0_S0_PdS1_,"ax",@progbits
	.align	128
        .global         _Z18b3lyp_fused_kerneliibPKdS0_S0_S0_S0_S0_S0_S0_PdS1_
        .type           _Z18b3lyp_fused_kerneliibPKdS0_S0_S0_S0_S0_S0_S0_PdS1_,@function
        .size           _Z18b3lyp_fused_kerneliibPKdS0_S0_S0_S0_S0_S0_S0_PdS1_,(.L_x_146 - _Z18b3lyp_fused_kerneliibPKdS0_S0_S0_S0_S0_S0_S0_PdS1_)
        .other          _Z18b3lyp_fused_kerneliibPKdS0_S0_S0_S0_S0_S0_S0_PdS1_,@"STO_CUDA_ENTRY STV_DEFAULT"
_Z18b3lyp_fused_kerneliibPKdS0_S0_S0_S0_S0_S0_S0_PdS1_:
.text._Z18b3lyp_fused_kerneliibPKdS0_S0_S0_S0_S0_S0_S0_PdS1_:
[----:B------:R-:W-:Y:S01]  /*0000*/  LDC R1, c[0x0][0x37c] ;  /* 0x0000df00ff017b82 */ /* 0x000fe20000000800 */
[----:B------:R-:W0:Y:S07]  /*0010*/  S2R R3, SR_TID.X ;  /* 0x0000000000037919 */ /* 0x000e2e0000002100 */
[----:B------:R-:W0:Y:S01]  /*0020*/  S2UR UR4, SR_CTAID.X ;  /* 0x00000000000479c3 */ /* 0x000e220000002500 */
[----:B------:R-:W1:Y:S07]  /*0030*/  LDCU UR5, c[0x0][0x380] ;  /* 0x00007000ff0577ac */ /* 0x000e6e0008000800 */
[----:B------:R-:W0:Y:S02]  /*0040*/  LDC R0, c[0x0][0x360] ;  /* 0x0000d800ff007b82 */ /* 0x000e240000000800 */
[----:B0-----:R-:W-:-:S05]  /*0050*/  IMAD R0, R0, UR4, R3 ;  /* 0x0000000400007c24 */ /* 0x001fca000f8e0203 */
[----:B-1----:R-:W-:-:S13]  /*0060*/  ISETP.GE.AND P0, PT, R0, UR5, PT ;  /* 0x0000000500007c0c */ /* 0x002fda000bf06270 */
[----:B------:R-:W-:Y:S05]  /*0070*/  @P0 EXIT ;  /* 0x000000000000094d */ /* 0x000fea0003800000 */
[----:B------:R-:W0:Y:S01]  /*0080*/  LDC.64 R30, c[0x0][0x398] ;  /* 0x0000e600ff1e7b82 */ /* 0x000e220000000a00 */
[----:B------:R-:W1:Y:S07]  /*0090*/  LDCU.64 UR6, c[0x0][0x358] ;  /* 0x00006b00ff0677ac */ /* 0x000e6e0008000a00 */
[----:B------:R-:W2:Y:S01]  /*00a0*/  LDC.64 R28, c[0x0][0x3a0] ;  /* 0x0000e800ff1c7b82 */ /* 0x000ea20000000a00 */
[----:B0-----:R-:W-:-:S06]  /*00b0*/  IMAD.WIDE R30, R0, 0x8, R30 ;  /* 0x00000008001e7825 */ /* 0x001fcc00078e021e */
[----:B-1----:R-:W3:Y:S01]  /*00c0*/  LDG.E.64 R30, desc[UR6][R30.64] ;  /* 0x000000061e1e7981 */ /* 0x002ee2000c1e1b00 */
[----:B------:R-:W-:Y:S01]  /*00d0*/  UMOV UR4, 0x9ee75616 ;  /* 0x9ee7561600047882 */ /* 0x000fe20000000000 */
[----:B------:R-:W-:Y:S01]  /*00e0*/  UMOV UR5, 0x3cd203af ;  /* 0x3cd203af00057882 */ /* 0x000fe20000000000 */
[----:B--2---:R-:W-:Y:S01]  /*00f0*/  IMAD.WIDE R28, R0, 0x8, R28 ;  /* 0x00000008001c7825 */ /* 0x004fe200078e021c */
[----:B---3--:R-:W-:-:S14]  /*0100*/  DSETP.GEU.AND P0, PT, R30, UR4, PT ;  /* 0x000000041e007e2a */ /* 0x008fdc000bf0e000 */
[----:B------:R-:W-:Y:S05]  /*0110*/  @P0 BRA `(.L_x_4) ;  /* 0x00000004001c0947 */ /* 0x000fea0003800000 */
[----:B------:R-:W0:Y:S01]  /*0120*/  LDCU.64 UR8, c[0x0][0x3d0] ;  /* 0x00007a00ff0877ac */ /* 0x000e220008000a00 */
[----:B------:R-:W1:Y:S01]  /*0130*/  LDCU.U8 UR4, c[0x0][0x388] ;  /* 0x00007100ff0477ac */ /* 0x000e620008000000 */
[----:B0-----:R-:W-:Y:S01]  /*0140*/  ISETP.NE.U32.AND P0, PT, RZ, UR8, PT ;  /* 0x00000008ff007c0c */ /* 0x001fe2000bf05070 */
[----:B-1----:R-:W-:-:S03]  /*0150*/  UPRMT UR4, UR4, 0x8880, URZ ;  /* 0x0000888004047896 */ /* 0x002fc600080000ff */
[----:B------:R-:W-:-:S04]  /*0160*/  ISETP.NE.AND.EX P0, PT, RZ, UR9, PT, P0 ;  /* 0x00000009ff007c0c */ /* 0x000fc8000bf05300 */
[----:B------:R-:W-:-:S13]  /*0170*/  ISETP.NE.OR P0, PT, RZ, UR4, !P0 ;  /* 0x00000004ff007c0c */ /* 0x000fda000c705670 */
[----:B------:R-:W0:Y:S02]  /*0180*/  @!P0 LDC.64 R2, c[0x0][0x3d0] ;  /* 0x0000f400ff028b82 */ /* 0x000e240000000a00 */
[----:B0-----:R-:W-:-:S05]  /*0190*/  @!P0 IMAD.WIDE R2, R0, 0x8, R2 ;  /* 0x0000000800028825 */ /* 0x001fca00078e0202 */
[----:B------:R0:W-:Y:S01]  /*01a0*/  @!P0 STG.E.64 desc[UR6][R2.64], RZ ;  /* 0x000000ff02008986 */ /* 0x0001e2000c101b06 */
[----:B------:R-:W-:Y:S05]  /*01b0*/  @!P0 EXIT ;  /* 0x000000000000894d */ /* 0x000fea0003800000 */
[----:B------:R-:W1:Y:S01]  /*01c0*/  LDC R9, c[0x0][0x384] ;  /* 0x0000e100ff097b82 */ /* 0x000e620000000800 */
[----:B------:R-:W-:-:S04]  /*01d0*/  ISETP.NE.AND P0, PT, RZ, UR4, PT ;  /* 0x00000004ff007c0c */ /* 0x000fc8000bf05270 */
[----:B-1----:R-:W-:-:S13]  /*01e0*/  ISETP.LT.OR P0, PT, R9, 0x1, !P0 ;  /* 0x000000010900780c */ /* 0x002fda0004701670 */
[----:B------:R-:W-:Y:S05]  /*01f0*/  @P0 EXIT ;  /* 0x000000000000094d */ /* 0x000fea0003800000 */
[C---:B0-----:R-:W-:Y:S01]  /*0200*/  VIADD R2, R9.reuse, 0xffffffff ;  /* 0xffffffff09027836 */ /* 0x041fe20000000000 */
[----:B------:R-:W-:Y:S01]  /*0210*/  LOP3.LUT R6, R9, 0x7, RZ, 0xc0, !PT ;  /* 0x0000000709067812 */ /* 0x000fe200078ec0ff */
[----:B------:R-:W-:Y:S02]  /*0220*/  IMAD R0, R0, R9, RZ ;  /* 0x0000000900007224 */ /* 0x000fe400078e02ff */
[----:B------:R-:W-:Y:S01]  /*0230*/  IMAD.MOV.U32 R5, RZ, RZ, RZ ;  /* 0x000000ffff057224 */ /* 0x000fe200078e00ff */
[----:B------:R-:W-:Y:S02]  /*0240*/  ISETP.GE.U32.AND P0, PT, R2, 0x7, PT ;  /* 0x000000070200780c */ /* 0x000fe40003f06070 */
[----:B------:R-:W-:-:S11]  /*0250*/  ISETP.NE.AND P1, PT, R6, RZ, PT ;  /* 0x000000ff0600720c */ /* 0x000fd60003f25270 */
[----:B------:R-:W-:Y:S05]  /*0260*/  @!P0 BRA `(.L_x_5) ;  /* 0x0000000000548947 */ /* 0x000fea0003800000 */
[----:B------:R-:W0:Y:S01]  /*0270*/  LDCU.64 UR4, c[0x0][0x3d8] ;  /* 0x00007b00ff0477ac */ /* 0x000e220008000a00 */
[----:B------:R-:W-:Y:S01]  /*0280*/  LOP3.LUT R5, R9, 0x7ffffff8, RZ, 0xc0, !PT ;  /* 0x7ffffff809057812 */ /* 0x000fe200078ec0ff */
[----:B------:R-:W-:-:S04]  /*0290*/  IMAD.MOV.U32 R7, RZ, RZ, R0 ;  /* 0x000000ffff077224 */ /* 0x000fc800078e0000 */
[----:B------:R-:W-:Y:S01]  /*02a0*/  IMAD.MOV R4, RZ, RZ, -R5 ;  /* 0x000000ffff047224 */ /* 0x000fe200078e0a05 */
[----:B0-----:R-:W-:-:S04]  /*02b0*/  UIADD3 UR4, UP0, UPT, UR4, 0x20, URZ ;  /* 0x0000002004047890 */ /* 0x001fc8000ff1e0ff */
[----:B------:R-:W-:-:S12]  /*02c0*/  UIADD3.X UR5, UPT, UPT, URZ, UR5, URZ, UP0, !UPT ;  /* 0x00000005ff057290 */ /* 0x000fd800087fe4ff */
.L_x_6:
[----:B0-----:R-:W-:Y:S02]  /*02d0*/  IMAD.U32 R2, RZ, RZ, UR4 ;  /* 0x00000004ff027e24 */ /* 0x001fe4000f8e00ff */
[----:B------:R-:W-:Y:S02]  /*02e0*/  IMAD.U32 R3, RZ, RZ, UR5 ;  /* 0x00000005ff037e24 */ /* 0x000fe4000f8e00ff */
[----:B------:R-:W-:Y:S02]  /*02f0*/  VIADD R4, R4, 0x8 ;  /* 0x0000000804047836 */ /* 0x000fe40000000000 */
[C---:B------:R-:W-:Y:S01]  /*0300*/  IMAD.WIDE R2, R7.reuse, 0x8, R2 ;  /* 0x0000000807027825 */ /* 0x040fe200078e0202 */
[----:B------:R-:W-:Y:S02]  /*0310*/  IADD3 R7, PT, PT, R7, 0x8, RZ ;  /* 0x0000000807077810 */ /* 0x000fe40007ffe0ff */
[----:B------:R-:W-:Y:S02]  /*0320*/  ISETP.NE.AND P0, PT, R4, RZ, PT ;  /* 0x000000ff0400720c */ /* 0x000fe40003f05270 */
[----:B------:R0:W-:Y:S04]  /*0330*/  STG.E.64 desc[UR6][R2.64+-0x20], RZ ;  /* 0xffffe0ff02007986 */ /* 0x0001e8000c101b06 */
[----:B------:R0:W-:Y:S04]  /*0340*/  STG.E.64 desc[UR6][R2.64+-0x18], RZ ;  /* 0xffffe8ff02007986 */ /* 0x0001e8000c101b06 */
[----:B------:R0:W-:Y:S04]  /*0350*/  STG.E.64 desc[UR6][R2.64+-0x10], RZ ;  /* 0xfffff0ff02007986 */ /* 0x0001e8000c101b06 */
[----:B------:R0:W-:Y:S04]  /*0360*/  STG.E.64 desc[UR6][R2.64+-0x8], RZ ;  /* 0xfffff8ff02007986 */ /* 0x0001e8000c101b06 */
[----:B------:R0:W-:Y:S04]  /*0370*/  STG.E.64 desc[UR6][R2.64], RZ ;  /* 0x000000ff02007986 */ /* 0x0001e8000c101b06 */
[----:B------:R0:W-:Y:S04]  /*0380*/  STG.E.64 desc[UR6][R2.64+0x8], RZ ;  /* 0x000008ff02007986 */ /* 0x0001e8000c101b06 */
[----:B------:R0:W-:Y:S04]  /*0390*/  STG.E.64 desc[UR6][R2.64+0x10], RZ ;  /* 0x000010ff02007986 */ /* 0x0001e8000c101b06 */
[----:B------:R0:W-:Y:S01]  /*03a0*/  STG.E.64 desc[UR6][R2.64+0x18], RZ ;  /* 0x000018ff02007986 */ /* 0x0001e2000c101b06 */
[----:B------:R-:W-:Y:S05]  /*03b0*/  @P0 BRA `(.L_x_6) ;  /* 0xfffffffc00c40947 */ /* 0x000fea000383ffff */
.L_x_5:
[----:B------:R-:W-:Y:S05]  /*03c0*/  @!P1 EXIT ;  /* 0x000000000000994d */ /* 0x000fea0003800000 */
[----:B------:R-:W-:Y:S02]  /*03d0*/  ISETP.GE.U32.AND P0, PT, R6, 0x4, PT ;  /* 0x000000040600780c */ /* 0x000fe40003f06070 */
[----:B------:R-:W-:-:S04]  /*03e0*/  LOP3.LUT R4, R9, 0x3, RZ, 0xc0, !PT ;  /* 0x0000000309047812 */ /* 0x000fc800078ec0ff */
[----:B------:R-:W-:-:S07]  /*03f0*/  ISETP.NE.AND P1, PT, R4, RZ, PT ;  /* 0x000000ff0400720c */ /* 0x000fce0003f25270 */
[----:B------:R-:W-:Y:S06]  /*0400*/  @!P0 BRA `(.L_x_7) ;  /* 0x0000000000208947 */ /* 0x000fec0003800000 */
[----:B0-----:R-:W0:Y:S01]  /*0410*/  LDC.64 R2, c[0x0][0x3d8] ;  /* 0x0000f600ff027b82 */ /* 0x001e220000000a00 */
[----:B------:R-:W-:Y:S02]  /*0420*/  IMAD.IADD R7, R0, 0x1, R5 ;  /* 0x0000000100077824 */ /* 0x000fe400078e0205 */
[----:B------:R-:W-:Y:S02]  /*0430*/  VIADD R5, R5, 0x4 ;  /* 0x0000000405057836 */ /* 0x000fe40000000000 */
[----:B0-----:R-:W-:-:S05]  /*0440*/  IMAD.WIDE R2, R7, 0x8, R2 ;  /* 0x0000000807027825 */ /* 0x001fca00078e0202 */
[----:B------:R1:W-:Y:S04]  /*0450*/  STG.E.64 desc[UR6][R2.64], RZ ;  /* 0x000000ff02007986 */ /* 0x0003e8000c101b06 */
[----:B------:R1:W-:Y:S04]  /*0460*/  STG.E.64 desc[UR6][R2.64+0x8], RZ ;  /* 0x000008ff02007986 */ /* 0x0003e8000c101b06 */
[----:B------:R1:W-:Y:S04]  /*0470*/  STG.E.64 desc[UR6][R2.64+0x10], RZ ;  /* 0x000010ff02007986 */ /* 0x0003e8000c101b06 */
[----:B------:R1:W-:Y:S02]  /*0480*/  STG.E.64 desc[UR6][R2.64+0x18], RZ ;  /* 0x000018ff02007986 */ /* 0x0003e4000c101b06 */
.L_x_7:
[----:B------:R-:W-:Y:S05]  /*0490*/  @!P1 EXIT ;  /* 0x000000000000994d */ /* 0x000fea0003800000 */
[----:B------:R-:W-:Y:S02]  /*04a0*/  ISETP.NE.AND P0, PT, R4, 0x1, PT ;  /* 0x000000010400780c */ /* 0x000fe40003f05270 */
[----:B------:R-:W-:-:S04]  /*04b0*/  LOP3.LUT R4, R9, 0x1, RZ, 0xc0, !PT ;  /* 0x0000000109047812 */ /* 0x000fc800078ec0ff */
[----:B------:R-:W-:-:S07]  /*04c0*/  ISETP.NE.U32.AND P1, PT, R4, 0x1, PT ;  /* 0x000000010400780c */ /* 0x000fce0003f25070 */
[----:B01----:R-:W0:Y:S01]  /*04d0*/  @P0 LDC.64 R2, c[0x0][0x3d8] ;  /* 0x0000f600ff020b82 */ /* 0x003e220000000a00 */
[----:B------:R-:W-:-:S04]  /*04e0*/  @P0 IMAD.IADD R7, R0, 0x1, R5 ;  /* 0x0000000100070824 */ /* 0x000fc800078e0205 */
[----:B0-----:R-:W-:-:S05]  /*04f0*/  @P0 IMAD.WIDE R2, R7, 0x8, R2 ;  /* 0x0000000807020825 */ /* 0x001fca00078e0202 */
[----:B------:R0:W-:Y:S04]  /*0500*/  @P0 STG.E.64 desc[UR6][R2.64], RZ ;  /* 0x000000ff02000986 */ /* 0x0001e8000c101b06 */
[----:B------:R0:W-:Y:S01]  /*0510*/  @P0 STG.E.64 desc[UR6][R2.64+0x8], RZ ;  /* 0x000008ff02000986 */ /* 0x0001e2000c101b06 */
[----:B------:R-:W-:Y:S05]  /*0520*/  @P1 EXIT ;  /* 0x000000000000194d */ /* 0x000fea0003800000 */
[----:B0-----:R-:W0:Y:S01]  /*0530*/  LDC.64 R2, c[0x0][0x3d8] ;  /* 0x0000f600ff027b82 */ /* 0x001e220000000a00 */
[----:B------:R-:W-:-:S04]  /*0540*/  @P0 VIADD R5, R5, 0x2 ;  /* 0x0000000205050836 */ /* 0x000fc80000000000 */
[----:B------:R-:W-:-:S04]  /*0550*/  IMAD.IADD R5, R0, 0x1, R5 ;  /* 0x0000000100057824 */ /* 0x000fc800078e0205 */
[----:B0-----:R-:W-:-:S05]  /*0560*/  IMAD.WIDE R2, R5, 0x8, R2 ;  /* 0x0000000805027825 */ /* 0x001fca00078e0202 */
[----:B------:R-:W-:Y:S01]  /*0570*/  STG.E.64 desc[UR6][R2.64], RZ ;  /* 0x000000ff02007986 */ /* 0x000fe2000c101b06 */
[----:B------:R-:W-:Y:S05]  /*0580*/  EXIT ;  /* 0x000000000000794d */ /* 0x000fea0003800000 */
.L_x_4:
[----:B------:R-:W5:Y:S01]  /*0590*/  LDG.E.64 R28, desc[UR6][R28.64] ;  /* 0x000000061c1c7981 */ /* 0x000f62000c1e1b00 */
[----:B------:R-:W-:Y:S01]  /*05a0*/  DADD R8, -RZ, |R30| ;  /* 0x00000000ff087229 */ /* 0x000fe2000000051e */
[----:B------:R-:W-:Y:S01]  /*05b0*/  BSSY.RECONVERGENT B0, `(.L_x_8) ;  /* 0x0000007000007945 */ /* 0x000fe20003800200 */
[----:B------:R-:W-:Y:S01]  /*05c0*/  ISETP.GE.AND P2, PT, R31, RZ, PT ;  /* 0x000000ff1f00720c */ /* 0x000fe20003f46270 */
[----:B------:R-:W-:Y:S01]  /*05d0*/  IMAD.MOV.U32 R10, RZ, RZ, 0x55555555 ;  /* 0x55555555ff0a7424 */ /* 0x000fe200078e00ff */
[----:B------:R-:W-:-:S06]  /*05e0*/  MOV R11, 0x3fd55555 ;  /* 0x3fd55555000b7802 */ /* 0x000fcc0000000f00 */
[----:B------:R-:W-:Y:S01]  /*05f0*/  IMAD.MOV.U32 R12, RZ, RZ, R8 ;  /* 0x000000ffff0c7224 */ /* 0x000fe200078e0008 */
[----:B------:R-:W-:-:S07]  /*0600*/  MOV R8, 0x620 ;  /* 0x0000062000087802 */ /* 0x000fce0000000f00 */
[----:B-----5:R-:W-:Y:S05]  /*0610*/  CALL.REL.NOINC `($_Z18b3lyp_fused_kerneliibPKdS0_S0_S0_S0_S0_S0_S0_PdS1_$__internal_accurate_pow) ;  /* 0x0000008400547944 */ /* 0x020fea0003c00000 */
[----:B------:R-:W-:Y:S05]  /*0620*/  BSYNC.RECONVERGENT B0 ;  /* 0x0000000000007941 */ /* 0x000fea0003800200 */
.L_x_8:
[----:B------:R-:W0:Y:S01]  /*0630*/  MUFU.RSQ64H R7, R29 ;  /* 0x0000001d00077308 */ /* 0x000e220000001c00 */
[----:B------:R-:W-:Y:S01]  /*0640*/  VIADD R6, R29, 0xfcb00000 ;  /* 0xfcb000001d067836 */ /* 0x000fe20000000000 */
[----:B------:R-:W-:Y:S01]  /*0650*/  BSSY.RECONVERGENT B0, `(.L_x_9) ;  /* 0x0000019000007945 */ /* 0x000fe20003800200 */
[----:B------:R-:W-:Y:S01]  /*0660*/  IMAD.MOV.U32 R4, RZ, RZ, 0x0 ;  /* 0x00000000ff047424 */ /* 0x000fe200078e00ff */
[----:B------:R-:W-:Y:S01]  /*0670*/  DSETP.NEU.AND P1, PT, R30, 1, PT ;  /* 0x3ff000001e00742a */ /* 0x000fe20003f2d000 */
[----:B------:R-:W-:Y:S01]  /*0680*/  IMAD.MOV.U32 R5, RZ, RZ, 0x3fd80000 ;  /* 0x3fd80000ff057424 */ /* 0x000fe200078e00ff */
[----:B------:R-:W-:Y:S01]  /*0690*/  FSEL R10, R10, RZ, P2 ;  /* 0x000000ff0a0a7208 */ /* 0x000fe20001000000 */
[----:B------:R-:W-:Y:S01]  /*06a0*/  IMAD.MOV.U32 R16, RZ, RZ, 0x55555555 ;  /* 0x55555555ff107424 */ /* 0x000fe200078e00ff */
[----:B------:R-:W-:Y:S01]  /*06b0*/  FSEL R11, R9, -QNAN , P2 ;  /* 0xfff80000090b7808 */ /* 0x000fe20001000000 */
[----:B------:R-:W-:Y:S01]  /*06c0*/  IMAD.MOV.U32 R17, RZ, RZ, 0x3fd55555 ;  /* 0x3fd55555ff117424 */ /* 0x000fe200078e00ff */
[----:B0-----:R-:W-:-:S08]  /*06d0*/  DMUL R2, R6, R6 ;  /* 0x0000000606027228 */ /* 0x001fd00000000000 */
[----:B------:R-:W-:-:S08]  /*06e0*/  DFMA R2, R28, -R2, 1 ;  /* 0x3ff000001c02742b */ /* 0x000fd00000000802 */
[----:B------:R-:W-:Y:S02]  /*06f0*/  DFMA R4, R2, R4, 0.5 ;  /* 0x3fe000000204742b */ /* 0x000fe40000000004 */
[----:B------:R-:W-:Y:S02]  /*0700*/  DMUL R12, R6, R2 ;  /* 0x00000002060c7228 */ /* 0x000fe40000000000 */
[----:B------:R-:W-:-:S06]  /*0710*/  DADD R2, R30, R16 ;  /* 0x000000001e027229 */ /* 0x000fcc0000000010 */
[----:B------:R-:W-:-:S04]  /*0720*/  DFMA R12, R4, R12, R6 ;  /* 0x0000000c040c722b */ /* 0x000fc80000000006 */
[----:B------:R-:W-:-:S04]  /*0730*/  LOP3.LUT R2, R3, 0x7ff00000, RZ, 0xc0, !PT ;  /* 0x7ff0000003027812 */ /* 0x000fc800078ec0ff */
[----:B------:R-:W-:Y:S01]  /*0740*/  ISETP.NE.AND P0, PT, R2, 0x7ff00000, PT ;  /* 0x7ff000000200780c */ /* 0x000fe20003f05270 */
[----:B------:R-:W-:-:S08]  /*0750*/  DMUL R32, R28, R12 ;  /* 0x0000000c1c207228 */ /* 0x000fd00000000000 */
[----:B------:R-:W-:-:S04]  /*0760*/  DFMA R14, R32, -R32, R28 ;  /* 0x80000020200e722b */ /* 0x000fc8000000001c */
[----:B------:R-:W-:Y:S07]  /*0770*/  @P0 BRA `(.L_x_10) ;  /* 0x0000000000180947 */ /* 0x000fee0003800000 */
[----:B------:R-:W-:-:S14]  /*0780*/  DSETP.NAN.AND P0, PT, R30, R30, PT ;  /* 0x0000001e1e00722a */ /* 0x000fdc0003f08000 */
[----:B------:R-:W-:Y:S01]  /*0790*/  @P0 DADD R10, R30, R16 ;  /* 0x000000001e0a0229 */ /* 0x000fe20000000010 */
[----:B------:R-:W-:Y:S10]  /*07a0*/  @P0 BRA `(.L_x_10) ;  /* 0x00000000000c0947 */ /* 0x000ff40003800000 */
[----:B------:R-:W-:-:S14]  /*07b0*/  DSETP.NEU.AND P0, PT, |R30|, +INF , PT ;  /* 0x7ff000001e00742a */ /* 0x000fdc0003f0d200 */
[----:B------:R-:W-:Y:S02]  /*07c0*/  @!P0 IMAD.MOV.U32 R10, RZ, RZ, 0x0 ;  /* 0x00000000ff0a8424 */ /* 0x000fe400078e00ff */
[----:B------:R-:W-:-:S07]  /*07d0*/  @!P0 IMAD.MOV.U32 R11, RZ, RZ, 0x7ff00000 ;  /* 0x7ff00000ff0b8424 */ /* 0x000fce00078e00ff */
.L_x_10:
[----:B------:R-:W-:Y:S05]  /*07e0*/  BSYNC.RECONVERGENT B0 ;  /* 0x0000000000007941 */ /* 0x000fea0003800200 */
.L_x_9:
[----:B------:R-:W-:Y:S01]  /*07f0*/  ISETP.GE.U32.AND P0, PT, R6, 0x7ca00000, PT ;  /* 0x7ca000000600780c */ /* 0x000fe20003f06070 */
[----:B------:R-:W-:Y:S01]  /*0800*/  IMAD.MOV.U32 R8, RZ, RZ, R12 ;  /* 0x000000ffff087224 */ /* 0x000fe200078e000c */
[----:B------:R-:W-:Y:S01]  /*0810*/  FSEL R4, R10, RZ, P1 ;  /* 0x000000ff0a047208 */ /* 0x000fe20000800000 */
[----:B------:R-:W-:Y:S01]  /*0820*/  UMOV UR4, 0xfe791dd3 ;  /* 0xfe791dd300047882 */ /* 0x000fe20000000000 */
[----:B------:R-:W-:Y:S01]  /*0830*/  FSEL R5, R11, 1.875, P1 ;  /* 0x3ff000000b057808 */ /* 0x000fe20000800000 */
[----:B------:R-:W-:Y:S01]  /*0840*/  UMOV UR5, 0x3fe7a245 ;  /* 0x3fe7a24500057882 */ /* 0x000fe20000000000 */
[----:B------:R-:W-:Y:S01]  /*0850*/  IADD3 R9, PT, PT, R13, -0x100000, RZ ;  /* 0xfff000000d097810 */ /* 0x000fe20007ffe0ff */
[----:B------:R-:W-:Y:S03]  /*0860*/  BSSY.RECONVERGENT B0, `(.L_x_11) ;  /* 0x000000f000007945 */ /* 0x000fe60003800200 */
[----:B------:R-:W-:-:S02]  /*0870*/  DMUL R26, R4, -UR4 ;  /* 0x80000004041a7c28 */ /* 0x000fc40008000000 */
[----:B------:R-:W-:Y:S02]  /*0880*/  DFMA R44, R14, R8, R32 ;  /* 0x000000080e2c722b */ /* 0x000fe40000000020 */
[----:B------:R-:W-:Y:S01]  /*0890*/  DMUL R2, R30, R4 ;  /* 0x000000041e027228 */ /* 0x000fe20000000000 */
[----:B------:R-:W-:Y:S10]  /*08a0*/  @!P0 BRA `(.L_x_12) ;  /* 0x0000000000288947 */ /* 0x000ff40003800000 */
[----:B------:R-:W-:Y:S01]  /*08b0*/  IMAD.MOV.U32 R8, RZ, RZ, R12 ;  /* 0x000000ffff087224 */ /* 0x000fe200078e000c */
[----:B------:R-:W-:Y:S01]  /*08c0*/  MOV R12, 0x930 ;  /* 0x00000930000c7802 */ /* 0x000fe20000000f00 */
[----:B------:R-:W-:Y:S02]  /*08d0*/  IMAD.MOV.U32 R10, RZ, RZ, R14 ;  /* 0x000000ffff0a7224 */ /* 0x000fe400078e000e */
[----:B------:R-:W-:Y:S02]  /*08e0*/  IMAD.MOV.U32 R11, RZ, RZ, R15 ;  /* 0x000000ffff0b7224 */ /* 0x000fe400078e000f */
[----:B------:R-:W-:Y:S02]  /*08f0*/  IMAD.MOV.U32 R36, RZ, RZ, R6 ;  /* 0x000000ffff247224 */ /* 0x000fe400078e0006 */
[----:B------:R-:W-:Y:S02]  /*0900*/  IMAD.MOV.U32 R34, RZ, RZ, R28 ;  /* 0x000000ffff227224 */ /* 0x000fe400078e001c */
[----:B------:R-:W-:-:S07]  /*0910*/  IMAD.MOV.U32 R35, RZ, RZ, R29 ;  /* 0x000000ffff237224 */ /* 0x000fce00078e001d */
[----:B------:R-:W-:Y:S05]  /*0920*/  CALL.REL.NOINC `($__internal_2_$__cuda_sm20_dsqrt_rn_f64_mediumpath_v1) ;  /* 0x0000007c00ec7944 */ /* 0x000fea0003c00000 */
[----:B------:R-:W-:Y:S01]  /*0930*/  MOV R44, R42 ;  /* 0x0000002a002c7202 */ /* 0x000fe20000000f00 */
[----:B------:R-:W-:-:S07]  /*0940*/  IMAD.MOV.U32 R45, RZ, RZ, R43 ;  /* 0x000000ffff2d7224 */ /* 0x000fce00078e002b */
.L_x_12:
[----:B------:R-:W-:Y:S05]  /*0950*/  BSYNC.RECONVERGENT B0 ;  /* 0x0000000000007941 */ /* 0x000fea0003800200 */
.L_x_11:
[----:B------:R-:W-:Y:S01]  /*0960*/  UMOV UR4, 0xc924223 ;  /* 0x0c92422300047882 */ /* 0x000fe20000000000 */
[----:B------:R-:W-:Y:S01]  /*0970*/  UMOV UR5, 0x3bc79ca1 ;  /* 0x3bc79ca100057882 */ /* 0x000fe20000000000 */
[----:B------:R-:W-:Y:S01]  /*0980*/  BSSY.RECONVERGENT B1, `(.L_x_13) ;  /* 0x0000179000017945 */ /* 0x000fe20003800200 */
[----:B------:R-:W-:Y:S01]  /*0990*/  DSETP.GEU.AND P0, PT, R44, UR4, PT ;  /* 0x000000042c007e2a */ /* 0x000fe2000bf0e000 */
[----:B------:R-:W-:Y:S02]  /*09a0*/  CS2R R24, SRZ ;  /* 0x0000000000187805 */ /* 0x000fe4000001ff00 */
[----:B------:R-:W-:Y:S02]  /*09b0*/  CS2R R22, SRZ ;  /* 0x0000000000167805 */ /* 0x000fe4000001ff00 */
[----:B------:R-:W-:-:S09]  /*09c0*/  CS2R R20, SRZ ;  /* 0x0000000000147805 */ /* 0x000fd2000001ff00 */
[----:B------:R-:W-:Y:S05]  /*09d0*/  @!P0 BRA `(.L_x_14) ;  /* 0x0000001400cc8947 */ /* 0x000fea0003800000 */
[----:B------:R-:W0:Y:S01]  /*09e0*/  MUFU.RCP64H R7, R3 ;  /* 0x0000000300077308 */ /* 0x000e220000001800 */
[----:B------:R-:W-:Y:S01]  /*09f0*/  IMAD.MOV.U32 R6, RZ, RZ, 0x1 ;  /* 0x00000001ff067424 */ /* 0x000fe200078e00ff */
[----:B------:R-:W-:Y:S01]  /*0a00*/  FSETP.GEU.AND P1, PT, |R45|, 6.5827683646048100446e-37, PT ;  /* 0x036000002d00780b */ /* 0x000fe20003f2e200 */
[----:B------:R-:W-:Y:S04]  /*0a10*/  BSSY.RECONVERGENT B2, `(.L_x_15) ;  /* 0x0000012000027945 */ /* 0x000fe80003800200 */
[----:B0-----:R-:W-:-:S08]  /*0a20*/  DFMA R8, -R2, R6, 1 ;  /* 0x3ff000000208742b */ /* 0x001fd00000000106 */
[----:B------:R-:W-:-:S08]  /*0a30*/  DFMA R8, R8, R8, R8 ;  /* 0x000000080808722b */ /* 0x000fd00000000008 */
[----:B------:R-:W-:-:S08]  /*0a40*/  DFMA R8, R6, R8, R6 ;  /* 0x000000080608722b */ /* 0x000fd00000000006 */
[----:B------:R-:W-:-:S08]  /*0a50*/  DFMA R6, -R2, R8, 1 ;  /* 0x3ff000000206742b */ /* 0x000fd00000000108 */
[----:B------:R-:W-:-:S08]  /*0a60*/  DFMA R6, R8, R6, R8 ;  /* 0x000000060806722b */ /* 0x000fd00000000008 */
[----:B------:R-:W-:-:S08]  /*0a70*/  DMUL R8, R6, R44 ;  /* 0x0000002c06087228 */ /* 0x000fd00000000000 */
[----:B------:R-:W-:-:S08]  /*0a80*/  DFMA R10, -R2, R8, R44 ;  /* 0x00000008020a722b */ /* 0x000fd0000000012c */
[----:B------:R-:W-:-:S10]  /*0a90*/  DFMA R6, R6, R10, R8 ;  /* 0x0000000a0606722b */ /* 0x000fd40000000008 */
[----:B------:R-:W-:-:S05]  /*0aa0*/  FFMA R8, RZ, R3, R7 ;  /* 0x00000003ff087223 */ /* 0x000fca0000000007 */
[----:B------:R-:W-:-:S13]  /*0ab0*/  FSETP.GT.AND P0, PT, |R8|, 1.469367938527859385e-39, PT ;  /* 0x001000000800780b */ /* 0x000fda0003f04200 */
[----:B------:R-:W-:Y:S05]  /*0ac0*/  @P0 BRA P1, `(.L_x_16) ;  /* 0x0000000000180947 */ /* 0x000fea0000800000 */
[----:B------:R-:W-:Y:S01]  /*0ad0*/  IMAD.MOV.U32 R42, RZ, RZ, R2 ;  /* 0x000000ffff2a7224 */ /* 0x000fe200078e0002 */
[----:B------:R-:W-:Y:S01]  /*0ae0*/  MOV R8, 0xb10 ;  /* 0x00000b1000087802 */ /* 0x000fe20000000f00 */
[----:B------:R-:W-:-:S07]  /*0af0*/  IMAD.MOV.U32 R43, RZ, RZ, R3 ;  /* 0x000000ffff2b7224 */ /* 0x000fce00078e0003 */
[----:B------:R-:W-:Y:S05]  /*0b00*/  CALL.REL.NOINC `($__internal_1_$__cuda_sm20_div_rn_f64_full) ;  /* 0x0000007400ec7944 */ /* 0x000fea0003c00000 */
[----:B------:R-:W-:Y:S02]  /*0b10*/  IMAD.MOV.U32 R6, RZ, RZ, R10 ;  /* 0x000000ffff067224 */ /* 0x000fe400078e000a */
[----:B------:R-:W-:-:S07]  /*0b20*/  IMAD.MOV.U32 R7, RZ, RZ, R9 ;  /* 0x000000ffff077224 */ /* 0x000fce00078e0009 */
.L_x_16:
[----:B------:R-:W-:Y:S05]  /*0b30*/  BSYNC.RECONVERGENT B2 ;  /* 0x0000000000027941 */ /* 0x000fea0003800200 */
.L_x_15:
[----:B------:R-:W-:Y:S01]  /*0b40*/  DFMA R8, R6, R6, 1 ;  /* 0x3ff000000608742b */ /* 0x000fe20000000006 */
[----:B------:R-:W-:Y:S01]  /*0b50*/  IMAD.MOV.U32 R10, RZ, RZ, RZ ;  /* 0x000000ffff0a7224 */ /* 0x000fe200078e00ff */
[----:B------:R-:W-:Y:S01]  /*0b60*/  MOV R14, 0x0 ;  /* 0x00000000000e7802 */ /* 0x000fe20000000f00 */
[----:B------:R-:W-:Y:S01]  /*0b70*/  IMAD.MOV.U32 R15, RZ, RZ, 0x3fd80000 ;  /* 0x3fd80000ff0f7424 */ /* 0x000fe200078e00ff */
[----:B------:R-:W-:Y:S02]  /*0b80*/  BSSY.RECONVERGENT B2, `(.L_x_17) ;  /* 0x000009e000027945 */ /* 0x000fe40003800200 */
[----:B------:R-:W0:Y:S02]  /*0b90*/  MUFU.RSQ64H R11, R9 ;  /* 0x00000009000b7308 */ /* 0x000e240000001c00 */
[----:B0-----:R-:W-:-:S08]  /*0ba0*/  DMUL R12, R10, R10 ;  /* 0x0000000a0a0c7228 */ /* 0x001fd00000000000 */
[----:B------:R-:W-:-:S08]  /*0bb0*/  DFMA R12, R8, -R12, 1 ;  /* 0x3ff00000080c742b */ /* 0x000fd0000000080c */
[----:B------:R-:W-:Y:S02]  /*0bc0*/  DFMA R14, R12, R14, 0.5 ;  /* 0x3fe000000c0e742b */ /* 0x000fe4000000000e */
[----:B------:R-:W-:-:S08]  /*0bd0*/  DMUL R12, R10, R12 ;  /* 0x0000000c0a0c7228 */ /* 0x000fd00000000000 */
[----:B------:R-:W-:Y:S01]  /*0be0*/  DFMA R12, R14, R12, R10 ;  /* 0x0000000c0e0c722b */ /* 0x000fe2000000000a */
[----:B------:R-:W-:Y:S01]  /*0bf0*/  LOP3.LUT R15, R7, 0x7fffffff, RZ, 0xc0, !PT ;  /* 0x7fffffff070f7812 */ /* 0x000fe200078ec0ff */
[----:B------:R-:W-:-:S03]  /*0c00*/  IMAD.MOV.U32 R14, RZ, RZ, R6 ;  /* 0x000000ffff0e7224 */ /* 0x000fc600078e0006 */
[----:B------:R-:W-:-:S03]  /*0c10*/  ISETP.GT.U32.AND P1, PT, R15, 0x43dfffff, PT ;  /* 0x43dfffff0f00780c */ /* 0x000fc60003f24070 */
[----:B------:R-:W-:-:S06]  /*0c20*/  DFMA R12, R8, R12, 1 ;  /* 0x3ff00000080c742b */ /* 0x000fcc000000000c */
[----:B------:R-:W0:Y:S02]  /*0c30*/  MUFU.RCP64H R11, R13 ;  /* 0x0000000d000b7308 */ /* 0x000e240000001800 */
[----:B0-----:R-:W-:-:S08]  /*0c40*/  DFMA R8, -R12, R10, 1 ;  /* 0x3ff000000c08742b */ /* 0x001fd0000000010a */
[----:B------:R-:W-:-:S08]  /*0c50*/  DFMA R8, R8, R8, R8 ;  /* 0x000000080808722b */ /* 0x000fd00000000008 */
[----:B------:R-:W-:-:S08]  /*0c60*/  DFMA R8, R10, R8, R10 ;  /* 0x000000080a08722b */ /* 0x000fd0000000000a */
[----:B------:R-:W-:-:S08]  /*0c70*/  DMUL R8, R14, R8 ;  /* 0x000000080e087228 */ /* 0x000fd00000000000 */
[----:B------:R-:W-:-:S10]  /*0c80*/  DFMA R8, R14, R8, R14 ;  /* 0x000000080e08722b */ /* 0x000fd4000000000e */
[----:B------:R-:W-:Y:S02]  /*0c90*/  FSEL R17, R15, R9, P1 ;  /* 0x000000090f117208 */ /* 0x000fe40000800000 */
[----:B------:R-:W-:Y:S02]  /*0ca0*/  FSEL R16, R6, R8, P1 ;  /* 0x0000000806107208 */ /* 0x000fe40000800000 */
[----:B------:R-:W-:-:S04]  /*0cb0*/  FSETP.GT.AND P0, PT, R17, -1.6999999284744262695, PT ;  /* 0xbfd999991100780b */ /* 0x000fc80003f04000 */
[----:B------:R-:W-:-:S13]  /*0cc0*/  FSETP.GEU.OR P0, PT, R17, 1.7916666269302368164, !P0 ;  /* 0x3fe555551100780b */ /* 0x000fda000470e400 */
[----:B------:R-:W-:Y:S05]  /*0cd0*/  @P0 BRA `(.L_x_18) ;  /* 0x0000000000d00947 */ /* 0x000fea0003800000 */
[----:B------:R-:W-:Y:S01]  /*0ce0*/  DADD R42, R16, 2 ;  /* 0x40000000102a7429 */ /* 0x000fe20000000000 */
[----:B------:R-:W-:Y:S01]  /*0cf0*/  IMAD.MOV.U32 R8, RZ, RZ, 0x1 ;  /* 0x00000001ff087424 */ /* 0x000fe200078e00ff */
[----:B------:R-:W-:Y:S01]  /*0d00*/  FSETP.GEU.AND P1, PT, |R17|, 6.5827683646048100446e-37, PT ;  /* 0x036000001100780b */ /* 0x000fe20003f2e200 */
[----:B------:R-:W-:Y:S03]  /*0d10*/  BSSY.RECONVERGENT B3, `(.L_x_19) ;  /* 0x0000012000037945 */ /* 0x000fe60003800200 */
[----:B------:R-:W0:Y:S02]  /*0d20*/  MUFU.RCP64H R9, R43 ;  /* 0x0000002b00097308 */ /* 0x000e240000001800 */
        /* <DEDUP_REMOVED lines=15> */
[----:B------:R-:W-:-:S07]  /*0e20*/  IMAD.MOV.U32 R8, RZ, RZ, R10 ;  /* 0x000000ffff087224 */ /* 0x000fce00078e000a */
.L_x_20:
[----:B------:R-:W-:Y:S05]  /*0e30*/  BSYNC.RECONVERGENT B3 ;  /* 0x0000000000037941 */ /* 0x000fea0003800200 */
.L_x_19:
[----:B------:R-:W-:Y:S01]  /*0e40*/  DMUL R8, R16, -R8 ;  /* 0x8000000810087228 */ /* 0x000fe20000000000 */
[----:B------:R-:W-:Y:S01]  /*0e50*/  IMAD.MOV.U32 R18, RZ, RZ, -0x314d23bc ;  /* 0xceb2dc44ff127424 */ /* 0x000fe200078e00ff */
[----:B------:R-:W-:Y:S01]  /*0e60*/  MOV R19, 0x3ed087ff ;  /* 0x3ed087ff00137802 */ /* 0x000fe20000000f00 */
[----:B------:R-:W-:Y:S01]  /*0e70*/  UMOV UR4, 0x2fbe14b5 ;  /* 0x2fbe14b500047882 */ /* 0x000fe20000000000 */
[----:B------:R-:W-:-:S04]  /*0e80*/  UMOV UR5, 0x3eb372fb ;  /* 0x3eb372fb00057882 */ /* 0x000fc80000000000 */
[----:B------:R-:W-:-:S08]  /*0e90*/  DADD R10, R16, R8 ;  /* 0x00000000100a7229 */ /* 0x000fd00000000008 */
[----:B------:R-:W-:-:S08]  /*0ea0*/  DMUL R12, R10, R10 ;  /* 0x0000000a0a0c7228 */ /* 0x000fd00000000000 */
[----:B------:R-:W-:Y:S01]  /*0eb0*/  DFMA R18, R12, UR4, R18 ;  /* 0x000000040c127c2b */ /* 0x000fe20008000012 */
[----:B------:R-:W-:Y:S01]  /*0ec0*/  UMOV UR4, 0x890f468c ;  /* 0x890f468c00047882 */ /* 0x000fe20000000000 */
[----:B------:R-:W-:-:S06]  /*0ed0*/  UMOV UR5, 0x3ef3b9ff ;  /* 0x3ef3b9ff00057882 */ /* 0x000fcc0000000000 */
[----:B------:R-:W-:Y:S01]  /*0ee0*/  DFMA R18, R12, R18, UR4 ;  /* 0x000000040c127e2b */ /* 0x000fe20008000012 */
        /* <DEDUP_REMOVED lines=14> */
[----:B------:R-:W-:-:S08]  /*0fd0*/  DFMA R18, R12, R18, UR4 ;  /* 0x000000040c127e2b */ /* 0x000fd00008000012 */
[----:B------:R-:W-:-:S08]  /*0fe0*/  DMUL R18, R12, R18 ;  /* 0x000000120c127228 */ /* 0x000fd00000000000 */
[----:B------:R-:W-:-:S08]  /*0ff0*/  DFMA R18, R10, R18, R8 ;  /* 0x000000120a12722b */ /* 0x000fd00000000008 */
[----:B------:R-:W-:Y:S01]  /*1000*/  DADD R16, R16, R18 ;  /* 0x0000000010107229 */ /* 0x000fe20000000012 */
[----:B------:R-:W-:Y:S10]  /*1010*/  BRA `(.L_x_21) ;  /* 0x0000000400507947 */ /* 0x000ff40003800000 */
.L_x_18:
[----:B------:R-:W-:Y:S01]  /*1020*/  DADD R16, R16, 1 ;  /* 0x3ff0000010107429 */ /* 0x000fe20000000000 */
[----:B------:R-:W-:-:S09]  /*1030*/  IMAD.MOV.U32 R23, RZ, RZ, -0x3ff ;  /* 0xfffffc01ff177424 */ /* 0x000fd200078e00ff */
[----:B------:R-:W-:Y:S01]  /*1040*/  ISETP.GT.AND P0, PT, R17, 0xfffff, PT ;  /* 0x000fffff1100780c */ /* 0x000fe20003f04270 */
[----:B------:R-:W-:Y:S02]  /*1050*/  IMAD.MOV.U32 R8, RZ, RZ, R16 ;  /* 0x000000ffff087224 */ /* 0x000fe400078e0010 */
[--C-:B------:R-:W-:Y:S02]  /*1060*/  IMAD.MOV.U32 R9, RZ, RZ, R17.reuse ;  /* 0x000000ffff097224 */ /* 0x100fe400078e0011 */
[----:B------:R-:W-:-:S08]  /*1070*/  IMAD.MOV.U32 R22, RZ, RZ, R17 ;  /* 0x000000ffff167224 */ /* 0x000fd000078e0011 */
[----:B------:R-:W-:Y:S01]  /*1080*/  @!P0 DMUL R8, R8, 1.80143985094819840000e+16 ;  /* 0x4350000008088828 */ /* 0x000fe20000000000 */
[----:B------:R-:W-:-:S09]  /*1090*/  @!P0 IMAD.MOV.U32 R23, RZ, RZ, -0x435 ;  /* 0xfffffbcbff178424 */ /* 0x000fd200078e00ff */
[----:B------:R-:W-:Y:S01]  /*10a0*/  @!P0 IMAD.MOV.U32 R22, RZ, RZ, R9 ;  /* 0x000000ffff168224 */ /* 0x000fe200078e0009 */
[----:B------:R-:W-:-:S03]  /*10b0*/  @!P0 MOV R16, R8 ;  /* 0x0000000800108202 */ /* 0x000fc60000000f00 */
[----:B------:R-:W-:-:S05]  /*10c0*/  VIADD R10, R22, 0xffffffff ;  /* 0xffffffff160a7836 */ /* 0x000fca0000000000 */
[----:B------:R-:W-:-:S13]  /*10d0*/  ISETP.GT.U32.AND P1, PT, R10, 0x7feffffe, PT ;  /* 0x7feffffe0a00780c */ /* 0x000fda0003f24070 */
[----:B------:R-:W-:Y:S05]  /*10e0*/  @P1 BRA `(.L_x_22) ;  /* 0x0000000400041947 */ /* 0x000fea0003800000 */
[----:B------:R-:W-:Y:S01]  /*10f0*/  LOP3.LUT R8, R22, 0xfffff, RZ, 0xc0, !PT ;  /* 0x000fffff16087812 */ /* 0x000fe200078ec0ff */
[----:B------:R-:W-:Y:S01]  /*1100*/  IMAD.MOV.U32 R10, RZ, RZ, RZ ;  /* 0x000000ffff0a7224 */ /* 0x000fe200078e00ff */
[----:B------:R-:W-:Y:S01]  /*1110*/  UMOV UR4, 0x3ae80f1e ;  /* 0x3ae80f1e00047882 */ /* 0x000fe20000000000 */
[----:B------:R-:W-:Y:S01]  /*1120*/  IMAD.MOV.U32 R20, RZ, RZ, -0x748574fc ;  /* 0x8b7a8b04ff147424 */ /* 0x000fe200078e00ff */
[----:B------:R-:W-:Y:S01]  /*1130*/  LOP3.LUT R9, R8, 0x3ff00000, RZ, 0xfc, !PT ;  /* 0x3ff0000008097812 */ /* 0x000fe200078efcff */
[----:B------:R-:W-:Y:S01]  /*1140*/  IMAD.MOV.U32 R8, RZ, RZ, R16 ;  /* 0x000000ffff087224 */ /* 0x000fe200078e0010 */
[----:B------:R-:W-:Y:S01]  /*1150*/  UMOV UR5, 0x3eb1380b ;  /* 0x3eb1380b00057882 */ /* 0x000fe20000000000 */
[----:B------:R-:W-:Y:S01]  /*1160*/  IMAD.MOV.U32 R21, RZ, RZ, 0x3ed0ee25 ;  /* 0x3ed0ee25ff157424 */ /* 0x000fe200078e00ff */
[----:B------:R-:W-:Y:S01]  /*1170*/  ISETP.GE.U32.AND P0, PT, R9, 0x3ff6a09f, PT ;  /* 0x3ff6a09f0900780c */ /* 0x000fe20003f06070 */
[----:B------:R-:W-:Y:S01]  /*1180*/  UMOV UR8, 0x80000000 ;  /* 0x8000000000087882 */ /* 0x000fe20000000000 */
[----:B------:R-:W-:Y:S01]  /*1190*/  LEA.HI R22, R22, R23, RZ, 0xc ;  /* 0x0000001716167211 */ /* 0x000fe200078f60ff */
[----:B------:R-:W-:Y:S01]  /*11a0*/  UMOV UR9, 0x43300000 ;  /* 0x4330000000097882 */ /* 0x000fe20000000000 */
[----:B------:R-:W-:-:S09]  /*11b0*/  MOV R23, 0x43300000 ;  /* 0x4330000000177802 */ /* 0x000fd20000000f00 */
[----:B------:R-:W-:Y:S02]  /*11c0*/  @P0 VIADD R11, R9, 0xfff00000 ;  /* 0xfff00000090b0836 */ /* 0x000fe40000000000 */
[----:B------:R-:W-:Y:S02]  /*11d0*/  @P0 VIADD R22, R22, 0x1 ;  /* 0x0000000116160836 */ /* 0x000fe40000000000 */
[----:B------:R-:W-:-:S03]  /*11e0*/  @P0 IMAD.MOV.U32 R9, RZ, RZ, R11 ;  /* 0x000000ffff090224 */ /* 0x000fc600078e000b */
[----:B------:R-:W-:-:S03]  /*11f0*/  LOP3.LUT R22, R22, 0x80000000, RZ, 0x3c, !PT ;  /* 0x8000000016167812 */ /* 0x000fc600078e3cff */
[C---:B------:R-:W-:Y:S02]  /*1200*/  DADD R18, R8.reuse, 1 ;  /* 0x3ff0000008127429 */ /* 0x040fe40000000000 */
[----:B------:R-:W-:Y:S02]  /*1210*/  DADD R16, R8, -1 ;  /* 0xbff0000008107429 */ /* 0x000fe40000000000 */
[----:B------:R-:W-:Y:S01]  /*1220*/  DADD R22, R22, -UR8 ;  /* 0x8000000816167e29 */ /* 0x000fe20008000000 */
[----:B------:R-:W-:Y:S01]  /*1230*/  UMOV UR8, 0xfefa39ef ;  /* 0xfefa39ef00087882 */ /* 0x000fe20000000000 */
[----:B------:R-:W0:Y:S01]  /*1240*/  MUFU.RCP64H R11, R19 ;  /* 0x00000013000b7308 */ /* 0x000e220000001800 */
[----:B------:R-:W-:Y:S01]  /*1250*/  UMOV UR9, 0x3fe62e42 ;  /* 0x3fe62e4200097882 */ /* 0x000fe20000000000 */
[----:B0-----:R-:W-:-:S08]  /*1260*/  DFMA R12, -R18, R10, 1 ;  /* 0x3ff00000120c742b */ /* 0x001fd0000000010a */
[----:B------:R-:W-:-:S08]  /*1270*/  DFMA R12, R12, R12, R12 ;  /* 0x0000000c0c0c722b */ /* 0x000fd0000000000c */
[----:B------:R-:W-:-:S08]  /*1280*/  DFMA R10, R10, R12, R10 ;  /* 0x0000000c0a0a722b */ /* 0x000fd0000000000a */
[----:B------:R-:W-:-:S08]  /*1290*/  DMUL R8, R16, R10 ;  /* 0x0000000a10087228 */ /* 0x000fd00000000000 */
[----:B------:R-:W-:-:S08]  /*12a0*/  DFMA R8, R16, R10, R8 ;  /* 0x0000000a1008722b */ /* 0x000fd00000000008 */
[----:B------:R-:W-:-:S08]  /*12b0*/  DMUL R12, R8, R8 ;  /* 0x00000008080c7228 */ /* 0x000fd00000000000 */
[----:B------:R-:W-:Y:S01]  /*12c0*/  DFMA R18, R12, UR4, R20 ;  /* 0x000000040c127c2b */ /* 0x000fe20008000014 */
[----:B------:R-:W-:Y:S01]  /*12d0*/  UMOV UR4, 0x9f02676f ;  /* 0x9f02676f00047882 */ /* 0x000fe20000000000 */
[----:B------:R-:W-:Y:S01]  /*12e0*/  UMOV UR5, 0x3ef3b266 ;  /* 0x3ef3b26600057882 */ /* 0x000fe20000000000 */
[----:B------:R-:W-:-:S05]  /*12f0*/  DADD R20, R16, -R8 ;  /* 0x0000000010147229 */ /* 0x000fca0000000808 */
[----:B------:R-:W-:Y:S01]  /*1300*/  DFMA R18, R12, R18, UR4 ;  /* 0x000000040c127e2b */ /* 0x000fe20008000012 */
[----:B------:R-:W-:Y:S01]  /*1310*/  UMOV UR4, 0xa9ab0956 ;  /* 0xa9ab095600047882 */ /* 0x000fe20000000000 */
[----:B------:R-:W-:Y:S01]  /*1320*/  UMOV UR5, 0x3f1745cb ;  /* 0x3f1745cb00057882 */ /* 0x000fe20000000000 */
[----:B------:R-:W-:-:S05]  /*1330*/  DADD R20, R20, R20 ;  /* 0x0000000014147229 */ /* 0x000fca0000000014 */
[----:B------:R-:W-:Y:S01]  /*1340*/  DFMA R18, R12, R18, UR4 ;  /* 0x000000040c127e2b */ /* 0x000fe20008000012 */
[----:B------:R-:W-:Y:S01]  /*1350*/  UMOV UR4, 0x2d1b5154 ;  /* 0x2d1b515400047882 */ /* 0x000fe20000000000 */
[----:B------:R-:W-:Y:S01]  /*1360*/  UMOV UR5, 0x3f3c71c7 ;  /* 0x3f3c71c700057882 */ /* 0x000fe20000000000 */
[----:B------:R-:W-:Y:S02]  /*1370*/  DFMA R20, R16, -R8, R20 ;  /* 0x800000081014722b */ /* 0x000fe40000000014 */
[----:B------:R-:W-:-:S03]  /*1380*/  DFMA R16, R22, UR8, R8 ;  /* 0x0000000816107c2b */ /* 0x000fc60008000008 */
[----:B------:R-:W-:Y:S01]  /*1390*/  DFMA R18, R12, R18, UR4 ;  /* 0x000000040c127e2b */ /* 0x000fe20008000012 */
[----:B------:R-:W-:Y:S01]  /*13a0*/  UMOV UR4, 0x923be72d ;  /* 0x923be72d00047882 */ /* 0x000fe20000000000 */
[----:B------:R-:W-:Y:S01]  /*13b0*/  UMOV UR5, 0x3f624924 ;  /* 0x3f62492400057882 */ /* 0x000fe20000000000 */
[----:B------:R-:W-:-:S05]  /*13c0*/  DMUL R20, R10, R20 ;  /* 0x000000140a147228 */ /* 0x000fca0000000000 */
        /* <DEDUP_REMOVED lines=8> */
[----:B------:R-:W-:Y:S02]  /*1450*/  UMOV UR5, 0x3fe62e42 ;  /* 0x3fe62e4200057882 */ /* 0x000fe40000000000 */
[----:B------:R-:W-:Y:S01]  /*1460*/  DFMA R24, R22, -UR4, R16 ;  /* 0x8000000416187c2b */ /* 0x000fe20008000010 */
[----:B------:R-:W-:Y:S01]  /*1470*/  UMOV UR4, 0x3b39803f ;  /* 0x3b39803f00047882 */ /* 0x000fe20000000000 */
[----:B------:R-:W-:Y:S02]  /*1480*/  UMOV UR5, 0x3c7abc9e ;  /* 0x3c7abc9e00057882 */ /* 0x000fe40000000000 */
[----:B------:R-:W-:-:S04]  /*1490*/  DMUL R18, R12, R18 ;  /* 0x000000120c127228 */ /* 0x000fc80000000000 */
[----:B------:R-:W-:-:S04]  /*14a0*/  DADD R24, -R8, R24 ;  /* 0x0000000008187229 */ /* 0x000fc80000000118 */
[----:B------:R-:W-:-:S08]  /*14b0*/  DFMA R18, R8, R18, R20 ;  /* 0x000000120812722b */ /* 0x000fd00000000014 */
[----:B------:R-:W-:-:S08]  /*14c0*/  DADD R18, R18, -R24 ;  /* 0x0000000012127229 */ /* 0x000fd00000000818 */
[----:B------:R-:W-:-:S08]  /*14d0*/  DFMA R18, R22, UR4, R18 ;  /* 0x0000000416127c2b */ /* 0x000fd00008000012 */
[----:B------:R-:W-:Y:S01]  /*14e0*/  DADD R16, R16, R18 ;  /* 0x0000000010107229 */ /* 0x000fe20000000012 */
[----:B------:R-:W-:Y:S10]  /*14f0*/  BRA `(.L_x_21) ;  /* 0x0000000000187947 */ /* 0x000ff40003800000 */
.L_x_22:
[----:B------:R-:W-:Y:S01]  /*1500*/  IMAD.MOV.U32 R10, RZ, RZ, 0x0 ;  /* 0x00000000ff0a7424 */ /* 0x000fe200078e00ff */
[----:B------:R-:W-:Y:S01]  /*1510*/  LOP3.LUT P0, RZ, R9, 0x7fffffff, RZ, 0xc0, !PT ;  /* 0x7fffffff09ff7812 */ /* 0x000fe2000780c0ff */
[----:B------:R-:W-:-:S06]  /*1520*/  IMAD.MOV.U32 R11, RZ, RZ, 0x7ff00000 ;  /* 0x7ff00000ff0b7424 */ /* 0x000fcc00078e00ff */
[----:B------:R-:W-:-:S10]  /*1530*/  DFMA R10, R8, R10, +INF ;  /* 0x7ff00000080a742b */ /* 0x000fd4000000000a */
[----:B------:R-:W-:Y:S02]  /*1540*/  FSEL R16, R10, RZ, P0 ;  /* 0x000000ff0a107208 */ /* 0x000fe40000000000 */
[----:B------:R-:W-:-:S07]  /*1550*/  FSEL R17, R11, -QNAN , P0 ;  /* 0xfff000000b117808 */ /* 0x000fce0000000000 */
.L_x_21:
[----:B------:R-:W-:Y:S05]  /*1560*/  BSYNC.RECONVERGENT B2 ;  /* 0x0000000000027941 */ /* 0x000fea0003800200 */
.L_x_17:
[----:B------:R-:W0:Y:S01]  /*1570*/  LDC.64 R12, c[0x3][0x40] ;  /* 0x00c01000ff0c7b82 */ /* 0x000e220000000a00 */
[----:B------:R-:W-:Y:S01]  /*1580*/  UMOV UR4, 0xfefa39ef ;  /* 0xfefa39ef00047882 */ /* 0x000fe20000000000 */
[----:B------:R-:W-:Y:S01]  /*1590*/  UMOV UR5, 0x3fe62e42 ;  /* 0x3fe62e4200057882 */ /* 0x000fe20000000000 */
[----:B------:R-:W-:Y:S01]  /*15a0*/  ISETP.GT.U32.AND P0, PT, R15, 0x43dfffff, PT ;  /* 0x43dfffff0f00780c */ /* 0x000fe20003f04070 */
[----:B------:R-:W-:Y:S01]  /*15b0*/  DADD R8, R16, UR4 ;  /* 0x0000000410087e29 */ /* 0x000fe20008000000 */
[----:B------:R-:W-:Y:S01]  /*15c0*/  BSSY.RECONVERGENT B2, `(.L_x_23) ;  /* 0x000001d000027945 */ /* 0x000fe20003800200 */
[----:B------:R-:W-:-:S08]  /*15d0*/  DMUL R18, R6, R6 ;  /* 0x0000000606127228 */ /* 0x000fd00000000000 */
[----:B------:R-:W-:Y:S02]  /*15e0*/  FSEL R9, R9, R17, P0 ;  /* 0x0000001109097208 */ /* 0x000fe40000000000 */
[----:B------:R-:W-:Y:S01]  /*15f0*/  FSEL R16, R8, R16, P0 ;  /* 0x0000001008107208 */ /* 0x000fe20000000000 */
[----:B------:R-:W-:Y:S01]  /*1600*/  IMAD.MOV.U32 R8, RZ, RZ, 0x1 ;  /* 0x00000001ff087424 */ /* 0x000fe200078e00ff */
[----:B------:R-:W-:Y:S01]  /*1610*/  LOP3.LUT R17, R9, 0x80000000, R7, 0xb8, !PT ;  /* 0x8000000009117812 */ /* 0x000fe200078eb807 */
[----:B0-----:R-:W-:Y:S02]  /*1620*/  DMUL R22, R12, 6 ;  /* 0x401800000c167828 */ /* 0x001fe40000000000 */
[----:B------:R-:W-:-:S06]  /*1630*/  DMUL R44, R18, -R12 ;  /* 0x8000000c122c7228 */ /* 0x000fcc0000000000 */
[----:B------:R-:W-:-:S04]  /*1640*/  DMUL R14, R22, R6 ;  /* 0x00000006160e7228 */ /* 0x000fc80000000000 */
[----:B------:R-:W-:-:S04]  /*1650*/  FSETP.GEU.AND P1, PT, |R45|, 6.5827683646048100446e-37, PT ;  /* 0x036000002d00780b */ /* 0x000fc80003f2e200 */
[----:B------:R-:W-:-:S06]  /*1660*/  DFMA R14, R16, R14, 1 ;  /* 0x3ff00000100e742b */ /* 0x000fcc000000000e */
        /* <DEDUP_REMOVED lines=18> */
.L_x_24:
[----:B------:R-:W-:Y:S05]  /*1790*/  BSYNC.RECONVERGENT B2 ;  /* 0x0000000000027941 */ /* 0x000fea0003800200 */
.L_x_23:
[----:B------:R-:W-:Y:S01]  /*17a0*/  DADD R34, R18, 1 ;  /* 0x3ff0000012227429 */ /* 0x000fe20000000000 */
[----:B------:R-:W-:Y:S01]  /*17b0*/  IMAD.MOV.U32 R10, RZ, RZ, 0x0 ;  /* 0x00000000ff0a7424 */ /* 0x000fe200078e00ff */
[----:B------:R-:W-:Y:S01]  /*17c0*/  BSSY.RECONVERGENT B0, `(.L_x_25) ;  /* 0x0000017000007945 */ /* 0x000fe20003800200 */
[----:B------:R-:W-:Y:S01]  /*17d0*/  IMAD.MOV.U32 R11, RZ, RZ, 0x3fd80000 ;  /* 0x3fd80000ff0b7424 */ /* 0x000fe200078e00ff */
[----:B------:R-:W-:Y:S02]  /*17e0*/  DMUL R24, R4, R20 ;  /* 0x0000001404187228 */ /* 0x000fe40000000000 */
[----:B------:R-:W0:Y:S04]  /*17f0*/  MUFU.RSQ64H R13, R35 ;  /* 0x00000023000d7308 */ /* 0x000e280000001c00 */
[----:B------:R-:W-:-:S04]  /*1800*/  IADD3 R12, PT, PT, R35, -0x3500000, RZ ;  /* 0xfcb00000230c7810 */ /* 0x000fc80007ffe0ff */
[----:B------:R-:W-:Y:S02]  /*1810*/  ISETP.GE.U32.AND P0, PT, R12, 0x7ca00000, PT ;  /* 0x7ca000000c00780c */ /* 0x000fe40003f06070 */
[----:B0-----:R-:W-:-:S08]  /*1820*/  DMUL R8, R12, R12 ;  /* 0x0000000c0c087228 */ /* 0x001fd00000000000 */
[----:B------:R-:W-:-:S08]  /*1830*/  DFMA R8, R34, -R8, 1 ;  /* 0x3ff000002208742b */ /* 0x000fd00000000808 */
[----:B------:R-:W-:Y:S02]  /*1840*/  DFMA R10, R8, R10, 0.5 ;  /* 0x3fe00000080a742b */ /* 0x000fe4000000000a */
[----:B------:R-:W-:-:S08]  /*1850*/  DMUL R8, R12, R8 ;  /* 0x000000080c087228 */ /* 0x000fd00000000000 */
[----:B------:R-:W-:-:S08]  /*1860*/  DFMA R10, R10, R8, R12 ;  /* 0x000000080a0a722b */ /* 0x000fd0000000000c */
[----:B------:R-:W-:Y:S02]  /*1870*/  DMUL R32, R34, R10 ;  /* 0x0000000a22207228 */ /* 0x000fe40000000000 */
[----:B------:R-:W-:Y:S02]  /*1880*/  VIADD R9, R11, 0xfff00000 ;  /* 0xfff000000b097836 */ /* 0x000fe40000000000 */
[----:B------:R-:W-:-:S04]  /*1890*/  IMAD.MOV.U32 R8, RZ, RZ, R10 ;  /* 0x000000ffff087224 */ /* 0x000fc800078e000a */
[----:B------:R-:W-:-:S08]  /*18a0*/  DFMA R36, R32, -R32, R34 ;  /* 0x800000202024722b */ /* 0x000fd00000000022 */
[----:B------:R-:W-:Y:S01]  /*18b0*/  DFMA R42, R36, R8, R32 ;  /* 0x00000008242a722b */ /* 0x000fe20000000020 */
[----:B------:R-:W-:Y:S10]  /*18c0*/  @!P0 BRA `(.L_x_26) ;  /* 0x0000000000188947 */ /* 0x000ff40003800000 */
[----:B------:R-:W-:Y:S02]  /*18d0*/  IMAD.MOV.U32 R8, RZ, RZ, R10 ;  /* 0x000000ffff087224 */ /* 0x000fe400078e000a */
[----:B------:R-:W-:Y:S01]  /*18e0*/  IMAD.MOV.U32 R10, RZ, RZ, R36 ;  /* 0x000000ffff0a7224 */ /* 0x000fe200078e0024 */
[----:B------:R-:W-:Y:S01]  /*18f0*/  MOV R36, R12 ;  /* 0x0000000c00247202 */ /* 0x000fe20000000f00 */
[----:B------:R-:W-:Y:S01]  /*1900*/  IMAD.MOV.U32 R11, RZ, RZ, R37 ;  /* 0x000000ffff0b7224 */ /* 0x000fe200078e0025 */
[----:B------:R-:W-:-:S07]  /*1910*/  MOV R12, 0x1930 ;  /* 0x00001930000c7802 */ /* 0x000fce0000000f00 */
[----:B------:R-:W-:Y:S05]  /*1920*/  CALL.REL.NOINC `($__internal_2_$__cuda_sm20_dsqrt_rn_f64_mediumpath_v1) ;  /* 0x0000006c00ec7944 */ /* 0x000fea0003c00000 */
.L_x_26:
[----:B------:R-:W-:Y:S05]  /*1930*/  BSYNC.RECONVERGENT B0 ;  /* 0x0000000000007941 */ /* 0x000fea0003800200 */
.L_x_25:
[----:B------:R-:W0:Y:S01]  /*1940*/  MUFU.RCP64H R5, R43 ;  /* 0x0000002b00057308 */ /* 0x000e220000001800 */
[----:B------:R-:W-:Y:S01]  /*1950*/  IMAD.MOV.U32 R4, RZ, RZ, 0x1 ;  /* 0x00000001ff047424 */ /* 0x000fe200078e00ff */
[----:B------:R-:W-:Y:S01]  /*1960*/  FSETP.GEU.AND P1, PT, |R7|, 6.5827683646048100446e-37, PT ;  /* 0x036000000700780b */ /* 0x000fe20003f2e200 */
[----:B------:R-:W-:Y:S04]  /*1970*/  BSSY.RECONVERGENT B2, `(.L_x_27) ;  /* 0x0000011000027945 */ /* 0x000fe80003800200 */
[----:B0-----:R-:W-:-:S08]  /*1980*/  DFMA R8, R4, -R42, 1 ;  /* 0x3ff000000408742b */ /* 0x001fd0000000082a */
[----:B------:R-:W-:-:S08]  /*1990*/  DFMA R8, R8, R8, R8 ;  /* 0x000000080808722b */ /* 0x000fd00000000008 */
[----:B------:R-:W-:-:S08]  /*19a0*/  DFMA R8, R4, R8, R4 ;  /* 0x000000080408722b */ /* 0x000fd00000000004 */
[----:B------:R-:W-:-:S08]  /*19b0*/  DFMA R4, R8, -R42, 1 ;  /* 0x3ff000000804742b */ /* 0x000fd0000000082a */
[----:B------:R-:W-:-:S08]  /*19c0*/  DFMA R4, R8, R4, R8 ;  /* 0x000000040804722b */ /* 0x000fd00000000008 */
[----:B------:R-:W-:-:S08]  /*19d0*/  DMUL R8, R4, R6 ;  /* 0x0000000604087228 */ /* 0x000fd00000000000 */
[----:B------:R-:W-:-:S08]  /*19e0*/  DFMA R10, R8, -R42, R6 ;  /* 0x8000002a080a722b */ /* 0x000fd00000000006 */
        /* <DEDUP_REMOVED lines=9> */
.L_x_28:
[----:B------:R-:W-:Y:S05]  /*1a80*/  BSYNC.RECONVERGENT B2 ;  /* 0x0000000000027941 */ /* 0x000fea0003800200 */
.L_x_27:
[----:B------:R-:W-:Y:S01]  /*1a90*/  DMUL R42, R14, R14 ;  /* 0x0000000e0e2a7228 */ /* 0x000fe20000000000 */
[----:B------:R-:W-:Y:S01]  /*1aa0*/  IMAD.MOV.U32 R10, RZ, RZ, 0x1 ;  /* 0x00000001ff0a7424 */ /* 0x000fe200078e00ff */
[----:B------:R-:W-:Y:S01]  /*1ab0*/  DADD R8, R16, R8 ;  /* 0x0000000010087229 */ /* 0x000fe20000000008 */
[----:B------:R-:W0:Y:S01]  /*1ac0*/  LDCU.64 UR4, c[0x3][0x40] ;  /* 0x00c00800ff0477ac */ /* 0x000e220008000a00 */
[----:B------:R-:W-:Y:S02]  /*1ad0*/  BSSY.RECONVERGENT B2, `(.L_x_29) ;  /* 0x0000016000027945 */ /* 0x000fe40003800200 */
[----:B------:R-:W1:Y:S04]  /*1ae0*/  MUFU.RCP64H R11, R43 ;  /* 0x0000002b000b7308 */ /* 0x000e680000001800 */
[----:B------:R-:W-:-:S08]  /*1af0*/  DMUL R8, R22, R8 ;  /* 0x0000000816087228 */ /* 0x000fd00000000000 */
[----:B------:R-:W-:Y:S02]  /*1b00*/  DMUL R8, R18, R8 ;  /* 0x0000000812087228 */ /* 0x000fe40000000000 */
[----:B-1----:R-:W-:-:S08]  /*1b10*/  DFMA R4, -R42, R10, 1 ;  /* 0x3ff000002a04742b */ /* 0x002fd0000000010a */
[----:B------:R-:W-:Y:S02]  /*1b20*/  DFMA R12, R4, R4, R4 ;  /* 0x00000004040c722b */ /* 0x000fe40000000004 */
[----:B------:R-:W-:-:S06]  /*1b30*/  DADD R4, R6, R6 ;  /* 0x0000000006047229 */ /* 0x000fcc0000000006 */
[----:B------:R-:W-:Y:S02]  /*1b40*/  DFMA R12, R10, R12, R10 ;  /* 0x0000000c0a0c722b */ /* 0x000fe4000000000a */
[----:B------:R-:W-:-:S06]  /*1b50*/  DFMA R4, R14, R4, -R8 ;  /* 0x000000040e04722b */ /* 0x000fcc0000000808 */
[----:B------:R-:W-:Y:S02]  /*1b60*/  DFMA R8, -R42, R12, 1 ;  /* 0x3ff000002a08742b */ /* 0x000fe4000000010c */
[----:B0-----:R-:W-:-:S06]  /*1b70*/  DMUL R44, R4, -UR4 ;  /* 0x80000004042c7c28 */ /* 0x001fcc0008000000 */
[----:B------:R-:W-:-:S04]  /*1b80*/  DFMA R8, R12, R8, R12 ;  /* 0x000000080c08722b */ /* 0x000fc8000000000c */
[----:B------:R-:W-:-:S04]  /*1b90*/  FSETP.GEU.AND P1, PT, |R45|, 6.5827683646048100446e-37, PT ;  /* 0x036000002d00780b */ /* 0x000fc80003f2e200 */
[----:B------:R-:W-:-:S08]  /*1ba0*/  DMUL R4, R44, R8 ;  /* 0x000000082c047228 */ /* 0x000fd00000000000 */
[----:B------:R-:W-:-:S08]  /*1bb0*/  DFMA R10, -R42, R4, R44 ;  /* 0x000000042a0a722b */ /* 0x000fd0000000012c */
[----:B------:R-:W-:-:S10]  /*1bc0*/  DFMA R8, R8, R10, R4 ;  /* 0x0000000a0808722b */ /* 0x000fd40000000004 */
[----:B------:R-:W-:-:S05]  /*1bd0*/  FFMA R4, RZ, R43, R9 ;  /* 0x0000002bff047223 */ /* 0x000fca0000000009 */
[----:B------:R-:W-:-:S13]  /*1be0*/  FSETP.GT.AND P0, PT, |R4|, 1.469367938527859385e-39, PT ;  /* 0x001000000400780b */ /* 0x000fda0003f04200 */
[----:B------:R-:W-:Y:S05]  /*1bf0*/  @P0 BRA P1, `(.L_x_30) ;  /* 0x00000000000c0947 */ /* 0x000fea0000800000 */
[----:B------:R-:W-:-:S07]  /*1c00*/  MOV R8, 0x1c20 ;  /* 0x00001c2000087802 */ /* 0x000fce0000000f00 */
[----:B------:R-:W-:Y:S05]  /*1c10*/  CALL.REL.NOINC `($__internal_1_$__cuda_sm20_div_rn_f64_full) ;  /* 0x0000006400a87944 */ /* 0x000fea0003c00000 */
[----:B------:R-:W-:-:S07]  /*1c20*/  IMAD.MOV.U32 R8, RZ, RZ, R10 ;  /* 0x000000ffff087224 */ /* 0x000fce00078e000a */
.L_x_30:
[----:B------:R-:W-:Y:S05]  /*1c30*/  BSYNC.RECONVERGENT B2 ;  /* 0x0000000000027941 */ /* 0x000fea0003800200 */
.L_x_29:
[----:B------:R-:W-:Y:S01]  /*1c40*/  DADD R42, R28, R28 ;  /* 0x000000001c2a7229 */ /* 0x000fe2000000001c */
        /* <DEDUP_REMOVED lines=13> */
[----:B------:R-:W-:Y:S01]  /*1d20*/  FSETP.GT.AND P0, PT, |R4|, 1.469367938527859385e-39, PT ;  /* 0x001000000400780b */ /* 0x000fe20003f04200 */
[----:B------:R-:W-:-:S12]  /*1d30*/  DMUL R4, R2, R8 ;  /* 0x0000000802047228 */ /* 0x000fd80000000000 */
[----:B------:R-:W-:Y:S05]  /*1d40*/  @P0 BRA P1, `(.L_x_32) ;  /* 0x0000000000140947 */ /* 0x000fea0000800000 */
[----:B------:R-:W-:Y:S01]  /*1d50*/  MOV R44, R6 ;  /* 0x00000006002c7202 */ /* 0x000fe20000000f00 */
[----:B------:R-:W-:Y:S01]  /*1d60*/  IMAD.MOV.U32 R45, RZ, RZ, R7 ;  /* 0x000000ffff2d7224 */ /* 0x000fe200078e0007 */
[----:B------:R-:W-:-:S07]  /*1d70*/  MOV R8, 0x1d90 ;  /* 0x00001d9000087802 */ /* 0x000fce0000000f00 */
[----:B------:R-:W-:Y:S05]  /*1d80*/  CALL.REL.NOINC `($__internal_1_$__cuda_sm20_div_rn_f64_full) ;  /* 0x00000064004c7944 */ /* 0x000fea0003c00000 */
[----:B------:R-:W-:-:S07]  /*1d90*/  IMAD.MOV.U32 R11, RZ, RZ, R9 ;  /* 0x000000ffff0b7224 */ /* 0x000fce00078e0009 */
.L_x_32:
[----:B------:R-:W-:Y:S05]  /*1da0*/  BSYNC.RECONVERGENT B2 ;  /* 0x0000000000027941 */ /* 0x000fea0003800200 */
.L_x_31:
[----:B------:R-:W0:Y:S01]  /*1db0*/  MUFU.RCP64H R9, R31 ;  /* 0x0000001f00097308 */ /* 0x000e220000001800 */
[----:B------:R-:W-:Y:S01]  /*1dc0*/  IMAD.MOV.U32 R8, RZ, RZ, 0x1 ;  /* 0x00000001ff087424 */ /* 0x000fe200078e00ff */
[----:B------:R-:W-:Y:S01]  /*1dd0*/  DMUL R44, R2, R20 ;  /* 0x00000014022c7228 */ /* 0x000fe20000000000 */
[----:B------:R-:W-:Y:S01]  /*1de0*/  BSSY.RECONVERGENT B2, `(.L_x_33) ;  /* 0x0000014000027945 */ /* 0x000fe20003800200 */
[----:B------:R-:W-:-:S08]  /*1df0*/  DMUL R20, R4, R10 ;  /* 0x0000000a04147228 */ /* 0x000fd00000000000 */
[----:B------:R-:W-:Y:S01]  /*1e00*/  FSETP.GEU.AND P1, PT, |R45|, 6.5827683646048100446e-37, PT ;  /* 0x036000002d00780b */ /* 0x000fe20003f2e200 */
        /* <DEDUP_REMOVED lines=17> */
.L_x_34:
[----:B------:R-:W-:Y:S05]  /*1f20*/  BSYNC.RECONVERGENT B2 ;  /* 0x0000000000027941 */ /* 0x000fea0003800200 */
.L_x_33:
[----:B------:R-:W0:Y:S01]  /*1f30*/  MUFU.RCP64H R3, R31 ;  /* 0x0000001f00037308 */ /* 0x000e220000001800 */
[----:B------:R-:W-:Y:S01]  /*1f40*/  MOV R2, 0x1 ;  /* 0x0000000100027802 */ /* 0x000fe20000000f00 */
[----:B------:R-:W-:Y:S01]  /*1f50*/  UMOV UR4, 0x55555555 ;  /* 0x5555555500047882 */ /* 0x000fe20000000000 */
[----:B------:R-:W-:Y:S01]  /*1f60*/  FSETP.GEU.AND P1, PT, |R7|, 6.5827683646048100446e-37, PT ;  /* 0x036000000700780b */ /* 0x000fe20003f2e200 */
[----:B------:R-:W-:Y:S01]  /*1f70*/  UMOV UR5, 0x3ff55555 ;  /* 0x3ff5555500057882 */ /* 0x000fe20000000000 */
[----:B------:R-:W-:Y:S01]  /*1f80*/  BSSY.RECONVERGENT B2, `(.L_x_35) ;  /* 0x0000014000027945 */ /* 0x000fe20003800200 */
[----:B------:R-:W-:Y:S02]  /*1f90*/  DMUL R4, R4, UR4 ;  /* 0x0000000404047c28 */ /* 0x000fe40008000000 */
        /* <DEDUP_REMOVED lines=13> */
[----:B------:R-:W-:Y:S02]  /*2070*/  IMAD.MOV.U32 R45, RZ, RZ, R7 ;  /* 0x000000ffff2d7224 */ /* 0x000fe400078e0007 */
[----:B------:R-:W-:Y:S02]  /*2080*/  IMAD.MOV.U32 R42, RZ, RZ, R30 ;  /* 0x000000ffff2a7224 */ /* 0x000fe400078e001e */
[----:B------:R-:W-:-:S07]  /*2090*/  IMAD.MOV.U32 R43, RZ, RZ, R31 ;  /* 0x000000ffff2b7224 */ /* 0x000fce00078e001f */
[----:B------:R-:W-:Y:S05]  /*20a0*/  CALL.REL.NOINC `($__internal_1_$__cuda_sm20_div_rn_f64_full) ;  /* 0x0000006000847944 */ /* 0x000fea0003c00000 */
[----:B------:R-:W-:-:S07]  /*20b0*/  IMAD.MOV.U32 R8, RZ, RZ, R10 ;  /* 0x000000ffff087224 */ /* 0x000fce00078e000a */
.L_x_36:
[----:B------:R-:W-:Y:S05]  /*20c0*/  BSYNC.RECONVERGENT B2 ;  /* 0x0000000000027941 */ /* 0x000fea0003800200 */
.L_x_35:
[----:B------:R-:W-:Y:S01]  /*20d0*/  DMUL R4, R4, R8 ;  /* 0x0000000804047228 */ /* 0x000fe20000000000 */
[----:B------:R-:W-:Y:S01]  /*20e0*/  UMOV UR4, 0x55555555 ;  /* 0x5555555500047882 */ /* 0x000fe20000000000 */
[----:B------:R-:W-:-:S06]  /*20f0*/  UMOV UR5, 0x3ff55555 ;  /* 0x3ff5555500057882 */ /* 0x000fcc0000000000 */
[----:B------:R-:W-:-:S11]  /*2100*/  DFMA R22, R22, UR4, -R4 ;  /* 0x0000000416167c2b */ /* 0x000fd60008000804 */
.L_x_14:
[----:B------:R-:W-:Y:S05]  /*2110*/  BSYNC.RECONVERGENT B1 ;  /* 0x0000000000017941 */ /* 0x000fea0003800200 */
.L_x_13:
[----:B------:R-:W-:Y:S01]  /*2120*/  UMOV UR4, 0x54442d18 ;  /* 0x54442d1800047882 */ /* 0x000fe20000000000 */
[----:B------:R-:W-:Y:S01]  /*2130*/  UMOV UR5, 0x402921fb ;  /* 0x402921fb00057882 */ /* 0x000fe20000000000 */
[----:B------:R-:W-:Y:S01]  /*2140*/  IMAD.MOV.U32 R2, RZ, RZ, 0x1 ;  /* 0x00000001ff027424 */ /* 0x000fe200078e00ff */
[----:B------:R-:W-:Y:S01]  /*2150*/  DMUL R42, R30, UR4 ;  /* 0x000000041e2a7c28 */ /* 0x000fe20008000000 */
[----:B------:R-:W-:Y:S05]  /*2160*/  BSSY.RECONVERGENT B1, `(.L_x_37) ;  /* 0x0000013000017945 */ /* 0x000fea0003800200 */
[----:B------:R-:W0:Y:S02]  /*2170*/  MUFU.RCP64H R3, R43 ;  /* 0x0000002b00037308 */ /* 0x000e240000001800 */
[----:B0-----:R-:W-:-:S08]  /*2180*/  DFMA R4, -R42, R2, 1 ;  /* 0x3ff000002a04742b */ /* 0x001fd00000000102 */
[----:B------:R-:W-:-:S08]  /*2190*/  DFMA R4, R4, R4, R4 ;  /* 0x000000040404722b */ /* 0x000fd00000000004 */
[----:B------:R-:W-:-:S08]  /*21a0*/  DFMA R4, R2, R4, R2 ;  /* 0x000000040204722b */ /* 0x000fd00000000002 */
[----:B------:R-:W-:-:S08]  /*21b0*/  DFMA R2, -R42, R4, 1 ;  /* 0x3ff000002a02742b */ /* 0x000fd00000000104 */
[----:B------:R-:W-:-:S08]  /*21c0*/  DFMA R2, R4, R2, R4 ;  /* 0x000000020402722b */ /* 0x000fd00000000004 */
[----:B------:R-:W-:-:S08]  /*21d0*/  DMUL R4, R2, 3 ;  /* 0x4008000002047828 */ /* 0x000fd00000000000 */
[----:B------:R-:W-:-:S08]  /*21e0*/  DFMA R6, -R42, R4, 3 ;  /* 0x400800002a06742b */ /* 0x000fd00000000104 */
[----:B------:R-:W-:-:S10]  /*21f0*/  DFMA R2, R2, R6, R4 ;  /* 0x000000060202722b */ /* 0x000fd40000000004 */
[----:B------:R-:W-:-:S05]  /*2200*/  FFMA R4, RZ, R43, R3 ;  /* 0x0000002bff047223 */ /* 0x000fca0000000003 */
[----:B------:R-:W-:-:S13]  /*2210*/  FSETP.GT.AND P0, PT, |R4|, 1.469367938527859385e-39, PT ;  /* 0x001000000400780b */ /* 0x000fda0003f04200 */
[----:B------:R-:W-:Y:S05]  /*2220*/  @P0 BRA `(.L_x_38) ;  /* 0x0000000000180947 */ /* 0x000fea0003800000 */
[----:B------:R-:W-:Y:S01]  /*2230*/  MOV R44, RZ ;  /* 0x000000ff002c7202 */ /* 0x000fe20000000f00 */
[----:B------:R-:W-:Y:S01]  /*2240*/  IMAD.MOV.U32 R45, RZ, RZ, 0x40080000 ;  /* 0x40080000ff2d7424 */ /* 0x000fe200078e00ff */
[----:B------:R-:W-:-:S07]  /*2250*/  MOV R8, 0x2270 ;  /* 0x0000227000087802 */ /* 0x000fce0000000f00 */
[----:B------:R-:W-:Y:S05]  /*2260*/  CALL.REL.NOINC `($__internal_1_$__cuda_sm20_div_rn_f64_full) ;  /* 0x0000006000147944 */ /* 0x000fea0003c00000 */
[----:B------:R-:W-:Y:S02]  /*2270*/  IMAD.MOV.U32 R2, RZ, RZ, R10 ;  /* 0x000000ffff027224 */ /* 0x000fe400078e000a */
[----:B------:R-:W-:-:S07]  /*2280*/  IMAD.MOV.U32 R3, RZ, RZ, R9 ;  /* 0x000000ffff037224 */ /* 0x000fce00078e0009 */
.L_x_38:
[----:B------:R-:W-:Y:S05]  /*2290*/  BSYNC.RECONVERGENT B1 ;  /* 0x0000000000017941 */ /* 0x000fea0003800200 */
.L_x_37:
[----:B------:R-:W-:Y:S01]  /*22a0*/  DSETP.NEU.AND P0, PT, R2, RZ, PT ;  /* 0x000000ff0200722a */ /* 0x000fe20003f0d000 */
[----:B------:R-:W-:-:S13]  /*22b0*/  BSSY.RECONVERGENT B0, `(.L_x_39) ;  /* 0x000000c000007945 */ /* 0x000fda0003800200 */
[----:B------:R-:W-:Y:S01]  /*22c0*/  @!P0 CS2R R10, SRZ ;  /* 0x00000000000a8805 */ /* 0x000fe2000001ff00 */
[----:B------:R-:W-:Y:S06]  /*22d0*/  @!P0 BRA `(.L_x_40) ;  /* 0x0000000000248947 */ /* 0x000fec0003800000 */
[----:B------:R-:W-:Y:S01]  /*22e0*/  DADD R8, -RZ, |R2| ;  /* 0x00000000ff087229 */ /* 0x000fe20000000502 */
[----:B------:R-:W-:Y:S01]  /*22f0*/  ISETP.GE.AND P2, PT, R3, RZ, PT ;  /* 0x000000ff0300720c */ /* 0x000fe20003f46270 */
[----:B------:R-:W-:Y:S02]  /*2300*/  IMAD.MOV.U32 R10, RZ, RZ, 0x55555555 ;  /* 0x55555555ff0a7424 */ /* 0x000fe400078e00ff */
[----:B------:R-:W-:-:S06]  /*2310*/  IMAD.MOV.U32 R11, RZ, RZ, 0x3fd55555 ;  /* 0x3fd55555ff0b7424 */ /* 0x000fcc00078e00ff */
[----:B------:R-:W-:Y:S01]  /*2320*/  IMAD.MOV.U32 R12, RZ, RZ, R8 ;  /* 0x000000ffff0c7224 */ /* 0x000fe200078e0008 */
[----:B------:R-:W-:-:S07]  /*2330*/  MOV R8, 0x2350 ;  /* 0x0000235000087802 */ /* 0x000fce0000000f00 */
[----:B------:R-:W-:Y:S05]  /*2340*/  CALL.REL.NOINC `($_Z18b3lyp_fused_kerneliibPKdS0_S0_S0_S0_S0_S0_S0_PdS1_$__internal_accurate_pow) ;  /* 0x0000006800087944 */ /* 0x000fea0003c00000 */
[----:B------:R-:W-:Y:S02]  /*2350*/  FSEL R10, R10, RZ, P2 ;  /* 0x000000ff0a0a7208 */ /* 0x000fe40001000000 */
[----:B------:R-:W-:-:S07]  /*2360*/  FSEL R11, R9, -QNAN , P2 ;  /* 0xfff80000090b7808 */ /* 0x000fce0001000000 */
.L_x_40:
[----:B------:R-:W-:Y:S05]  /*2370*/  BSYNC.RECONVERGENT B0 ;  /* 0x0000000000007941 */ /* 0x000fea0003800200 */
.L_x_39:
[----:B------:R-:W-:Y:S01]  /*2380*/  MOV R6, 0x55555555 ;  /* 0x5555555500067802 */ /* 0x000fe20000000f00 */
[----:B------:R-:W-:Y:S01]  /*2390*/  IMAD.MOV.U32 R7, RZ, RZ, 0x3fd55555 ;  /* 0x3fd55555ff077424 */ /* 0x000fe200078e00ff */
[----:B------:R-:W-:Y:S01]  /*23a0*/  BSSY.RECONVERGENT B0, `(.L_x_41) ;  /* 0x000000c000007945 */ /* 0x000fe20003800200 */
[----:B------:R-:W-:-:S04]  /*23b0*/  DSETP.NEU.AND P1, PT, R2, 1, PT ;  /* 0x3ff000000200742a */ /* 0x000fc80003f2d000 */
[----:B------:R-:W-:-:S10]  /*23c0*/  DADD R4, R2, R6 ;  /* 0x0000000002047229 */ /* 0x000fd40000000006 */
[----:B------:R-:W-:-:S04]  /*23d0*/  LOP3.LUT R4, R5, 0x7ff00000, RZ, 0xc0, !PT ;  /* 0x7ff0000005047812 */ /* 0x000fc800078ec0ff */
[----:B------:R-:W-:-:S13]  /*23e0*/  ISETP.NE.AND P0, PT, R4, 0x7ff00000, PT ;  /* 0x7ff000000400780c */ /* 0x000fda0003f05270 */
[----:B------:R-:W-:Y:S05]  /*23f0*/  @P0 BRA `(.L_x_42) ;  /* 0x0000000000180947 */ /* 0x000fea0003800000 */
[----:B------:R-:W-:-:S14]  /*2400*/  DSETP.NAN.AND P0, PT, R2, R2, PT ;  /* 0x000000020200722a */ /* 0x000fdc0003f08000 */
[----:B------:R-:W-:Y:S01]  /*2410*/  @P0 DADD R10, R2, R6 ;  /* 0x00000000020a0229 */ /* 0x000fe20000000006 */
[----:B------:R-:W-:Y:S10]  /*2420*/  @P0 BRA `(.L_x_42) ;  /* 0x00000000000c0947 */ /* 0x000ff40003800000 */
[----:B------:R-:W-:-:S14]  /*2430*/  DSETP.NEU.AND P0, PT, |R2|, +INF , PT ;  /* 0x7ff000000200742a */ /* 0x000fdc0003f0d200 */
[----:B------:R-:W-:Y:S02]  /*2440*/  @!P0 IMAD.MOV.U32 R10, RZ, RZ, 0x0 ;  /* 0x00000000ff0a8424 */ /* 0x000fe400078e00ff */
[----:B------:R-:W-:-:S07]  /*2450*/  @!P0 IMAD.MOV.U32 R11, RZ, RZ, 0x7ff00000 ;  /* 0x7ff00000ff0b8424 */ /* 0x000fce00078e00ff */
.L_x_42:
[----:B------:R-:W-:Y:S05]  /*2460*/  BSYNC.RECONVERGENT B0 ;  /* 0x0000000000007941 */ /* 0x000fea0003800200 */
.L_x_41:
[----:B------:R-:W-:Y:S01]  /*2470*/  FSEL R19, R11, 1.875, P1 ;  /* 0x3ff000000b137808 */ /* 0x000fe20000800000 */
[----:B------:R-:W-:Y:S01]  /*2480*/  IMAD.MOV.U32 R6, RZ, RZ, 0x0 ;  /* 0x00000000ff067424 */ /* 0x000fe200078e00ff */
[----:B------:R-:W-:Y:S01]  /*2490*/  FSEL R18, R10, RZ, P1 ;  /* 0x000000ff0a127208 */ /* 0x000fe20000800000 */
[----:B------:R-:W-:Y:S01]  /*24a0*/  IMAD.MOV.U32 R7, RZ, RZ, 0x3fd80000 ;  /* 0x3fd80000ff077424 */ /* 0x000fe200078e00ff */
[----:B------:R-:W0:Y:S01]  /*24b0*/  MUFU.RSQ64H R3, R19 ;  /* 0x0000001300037308 */ /* 0x000e220000001c00 */
[----:B------:R-:W-:Y:S01]  /*24c0*/  VIADD R2, R19, 0xfcb00000 ;  /* 0xfcb0000013027836 */ /* 0x000fe20000000000 */
[----:B------:R-:W-:Y:S04]  /*24d0*/  BSSY.RECONVERGENT B0, `(.L_x_43) ;  /* 0x0000015000007945 */ /* 0x000fe80003800200 */
[----:B------:R-:W-:Y:S01]  /*24e0*/  ISETP.GE.U32.AND P0, PT, R2, 0x7ca00000, PT ;  /* 0x7ca000000200780c */ /* 0x000fe20003f06070 */
[----:B0-----:R-:W-:-:S08]  /*24f0*/  DMUL R4, R2, R2 ;  /* 0x0000000202047228 */ /* 0x001fd00000000000 */
[----:B------:R-:W-:-:S08]  /*2500*/  DFMA R4, -R4, R18, 1 ;  /* 0x3ff000000404742b */ /* 0x000fd00000000112 */
[----:B------:R-:W-:Y:S02]  /*2510*/  DFMA R6, R4, R6, 0.5 ;  /* 0x3fe000000406742b */ /* 0x000fe40000000006 */
[----:B------:R-:W-:-:S08]  /*2520*/  DMUL R4, R2, R4 ;  /* 0x0000000402047228 */ /* 0x000fd00000000000 */
[----:B------:R-:W-:-:S08]  /*2530*/  DFMA R8, R6, R4, R2 ;  /* 0x000000040608722b */ /* 0x000fd00000000002 */
[----:B------:R-:W-:Y:S02]  /*2540*/  DMUL R32, R8, R18 ;  /* 0x0000001208207228 */ /* 0x000fe40000000000 */
[----:B------:R-:W-:Y:S01]  /*2550*/  IADD3 R5, PT, PT, R9, -0x100000, RZ ;  /* 0xfff0000009057810 */ /* 0x000fe20007ffe0ff */
[----:B------:R-:W-:-:S05]  /*2560*/  IMAD.MOV.U32 R4, RZ, RZ, R8 ;  /* 0x000000ffff047224 */ /* 0x000fca00078e0008 */
[----:B------:R-:W-:-:S08]  /*2570*/  DFMA R10, R32, -R32, R18 ;  /* 0x80000020200a722b */ /* 0x000fd00000000012 */
[----:B------:R-:W-:Y:S01]  /*2580*/  DFMA R16, R10, R4, R32 ;  /* 0x000000040a10722b */ /* 0x000fe20000000020 */
[----:B------:R-:W-:Y:S10]  /*2590*/  @!P0 BRA `(.L_x_44) ;  /* 0x0000000000208947 */ /* 0x000ff40003800000 */
[----:B------:R-:W-:Y:S01]  /*25a0*/  IMAD.MOV.U32 R36, RZ, RZ, R2 ;  /* 0x000000ffff247224 */ /* 0x000fe200078e0002 */
[----:B------:R-:W-:Y:S01]  /*25b0*/  MOV R12, 0x2600 ;  /* 0x00002600000c7802 */ /* 0x000fe20000000f00 */
[----:B------:R-:W-:Y:S02]  /*25c0*/  IMAD.MOV.U32 R9, RZ, RZ, R5 ;  /* 0x000000ffff097224 */ /* 0x000fe400078e0005 */
[----:B------:R-:W-:Y:S02]  /*25d0*/  IMAD.MOV.U32 R34, RZ, RZ, R18 ;  /* 0x000000ffff227224 */ /* 0x000fe400078e0012 */
[----:B------:R-:W-:-:S07]  /*25e0*/  IMAD.MOV.U32 R35, RZ, RZ, R19 ;  /* 0x000000ffff237224 */ /* 0x000fce00078e0013 */
[----:B------:R-:W-:Y:S05]  /*25f0*/  CALL.REL.NOINC `($__internal_2_$__cuda_sm20_dsqrt_rn_f64_mediumpath_v1) ;  /* 0x0000006000b87944 */ /* 0x000fea0003c00000 */
[----:B------:R-:W-:Y:S01]  /*2600*/  IMAD.MOV.U32 R16, RZ, RZ, R42 ;  /* 0x000000ffff107224 */ /* 0x000fe200078e002a */
[----:B------:R-:W-:-:S07]  /*2610*/  MOV R17, R43 ;  /* 0x0000002b00117202 */ /* 0x000fce0000000f00 */
.L_x_44:
[----:B------:R-:W-:Y:S05]  /*2620*/  BSYNC.RECONVERGENT B0 ;  /* 0x0000000000007941 */ /* 0x000fea0003800200 */
.L_x_43:
[----:B------:R-:W0:Y:S01]  /*2630*/  LDC.64 R14, c[0x3][0x28] ;  /* 0x00c00a00ff0e7b82 */ /* 0x000e220000000a00 */
[----:B------:R-:W-:Y:S01]  /*2640*/  IMAD.MOV.U32 R6, RZ, RZ, 0x0 ;  /* 0x00000000ff067424 */ /* 0x000fe200078e00ff */
[----:B------:R-:W-:Y:S01]  /*2650*/  DMUL R44, R16, R16 ;  /* 0x00000010102c7228 */ /* 0x000fe20000000000 */
[----:B------:R-:W-:-:S05]  /*2660*/  IMAD.MOV.U32 R7, RZ, RZ, 0x3fd80000 ;  /* 0x3fd80000ff077424 */ /* 0x000fca00078e00ff */
[----:B------:R-:W1:Y:S01]  /*2670*/  LDC.64 R12, c[0x3][0x30] ;  /* 0x00c00c00ff0c7b82 */ /* 0x000e620000000a00 */
[-C--:B0-----:R-:W-:Y:S02]  /*2680*/  DMUL R2, R14, R14.reuse ;  /* 0x0000000e0e027228 */ /* 0x081fe40000000000 */
[----:B------:R-:W-:-:S06]  /*2690*/  DFMA R14, R16, R14, R44 ;  /* 0x0000000e100e722b */ /* 0x000fcc000000002c */
[----:B-1----:R-:W-:Y:S02]  /*26a0*/  DFMA R34, R12, 4, -R2 ;  /* 0x401000000c22782b */ /* 0x002fe40000000802 */
[----:B------:R-:W-:-:S04]  /*26b0*/  DADD R14, R14, R12 ;  /* 0x000000000e0e7229 */ /* 0x000fc8000000000c */
[----:B------:R-:W0:Y:S04]  /*26c0*/  MUFU.RSQ64H R3, R35 ;  /* 0x0000002300037308 */ /* 0x000e280000001c00 */
[----:B------:R-:W-:-:S05]  /*26d0*/  VIADD R2, R35, 0xfcb00000 ;  /* 0xfcb0000023027836 */ /* 0x000fca0000000000 */
[----:B------:R-:W-:Y:S01]  /*26e0*/  ISETP.GE.U32.AND P0, PT, R2, 0x7ca00000, PT ;  /* 0x7ca000000200780c */ /* 0x000fe20003f06070 */
        /* <DEDUP_REMOVED lines=11> */
[----:B------:R-:W-:Y:S01]  /*27a0*/  IMAD.MOV.U32 R36, RZ, RZ, R2 ;  /* 0x000000ffff247224 */ /* 0x000fe200078e0002 */
[----:B------:R-:W-:Y:S02]  /*27b0*/  MOV R9, R5 ;  /* 0x0000000500097202 */ /* 0x000fe40000000f00 */
[----:B------:R-:W-:-:S07]  /*27c0*/  MOV R12, 0x27e0 ;  /* 0x000027e0000c7802 */ /* 0x000fce0000000f00 */
[----:B------:R-:W-:Y:S05]  /*27d0*/  CALL.REL.NOINC `($__internal_2_$__cuda_sm20_dsqrt_rn_f64_mediumpath_v1) ;  /* 0x0000006000407944 */ /* 0x000fea0003c00000 */
[----:B------:R-:W-:Y:S02]  /*27e0*/  IMAD.MOV.U32 R50, RZ, RZ, R42 ;  /* 0x000000ffff327224 */ /* 0x000fe400078e002a */
[----:B------:R-:W-:-:S07]  /*27f0*/  IMAD.MOV.U32 R51, RZ, RZ, R43 ;  /* 0x000000ffff337224 */ /* 0x000fce00078e002b */
.L_x_45:
        /* <DEDUP_REMOVED lines=20> */
.L_x_47:
[----:B------:R-:W-:Y:S05]  /*2940*/  BSYNC.RECONVERGENT B1 ;  /* 0x0000000000017941 */ /* 0x000fea0003800200 */
.L_x_46:
[----:B------:R-:W-:Y:S01]  /*2950*/  ISETP.GT.AND P0, PT, R11, 0xfffff, PT ;  /* 0x000fffff0b00780c */ /* 0x000fe20003f04270 */
[--C-:B------:R-:W-:Y:S01]  /*2960*/  IMAD.MOV.U32 R3, RZ, RZ, R11.reuse ;  /* 0x000000ffff037224 */ /* 0x100fe200078e000b */
[----:B------:R-:W-:Y:S01]  /*2970*/  MOV R2, R10 ;  /* 0x0000000a00027202 */ /* 0x000fe20000000f00 */
[----:B------:R-:W-:Y:S01]  /*2980*/  IMAD.MOV.U32 R32, RZ, RZ, R11 ;  /* 0x000000ffff207224 */ /* 0x000fe200078e000b */
[----:B------:R-:W-:Y:S01]  /*2990*/  BSSY.RECONVERGENT B0, `(.L_x_48) ;  /* 0x0000050000007945 */ /* 0x000fe20003800200 */
[----:B------:R-:W-:Y:S02]  /*29a0*/  IMAD.MOV.U32 R33, RZ, RZ, -0x3ff ;  /* 0xfffffc01ff217424 */ /* 0x000fe400078e00ff */
[----:B------:R-:W-:-:S06]  /*29b0*/  IMAD.MOV.U32 R8, RZ, RZ, R10 ;  /* 0x000000ffff087224 */ /* 0x000fcc00078e000a */
[----:B------:R-:W-:Y:S01]  /*29c0*/  @!P0 DMUL R2, R2, 1.80143985094819840000e+16 ;  /* 0x4350000002028828 */ /* 0x000fe20000000000 */
[----:B------:R-:W-:-:S09]  /*29d0*/  @!P0 MOV R33, 0xfffffbcb ;  /* 0xfffffbcb00218802 */ /* 0x000fd20000000f00 */
[----:B------:R-:W-:Y:S02]  /*29e0*/  @!P0 IMAD.MOV.U32 R32, RZ, RZ, R3 ;  /* 0x000000ffff208224 */ /* 0x000fe400078e0003 */
[----:B------:R-:W-:Y:S02]  /*29f0*/  @!P0 IMAD.MOV.U32 R8, RZ, RZ, R2 ;  /* 0x000000ffff088224 */ /* 0x000fe400078e0002 */
        /* <DEDUP_REMOVED lines=8> */
[----:B------:R-:W-:Y:S01]  /*2a80*/  IMAD.MOV.U32 R13, RZ, RZ, 0x3ed0ee25 ;  /* 0x3ed0ee25ff0d7424 */ /* 0x000fe200078e00ff */
[----:B------:R-:W-:Y:S01]  /*2a90*/  UMOV UR5, 0x3eb1380b ;  /* 0x3eb1380b00057882 */ /* 0x000fe20000000000 */
[----:B------:R-:W-:Y:S01]  /*2aa0*/  LEA.HI R32, R32, R33, RZ, 0xc ;  /* 0x0000002120207211 */ /* 0x000fe200078f60ff */
[----:B------:R-:W-:Y:S01]  /*2ab0*/  IMAD.MOV.U32 R33, RZ, RZ, 0x43300000 ;  /* 0x43300000ff217424 */ /* 0x000fe200078e00ff */
[----:B------:R-:W-:Y:S01]  /*2ac0*/  ISETP.GE.U32.AND P0, PT, R9, 0x3ff6a09f, PT ;  /* 0x3ff6a09f0900780c */ /* 0x000fe20003f06070 */
[----:B------:R-:W-:Y:S01]  /*2ad0*/  UMOV UR8, 0x80000000 ;  /* 0x8000000000087882 */ /* 0x000fe20000000000 */
[----:B------:R-:W-:-:S11]  /*2ae0*/  UMOV UR9, 0x43300000 ;  /* 0x4330000000097882 */ /* 0x000fd60000000000 */
[----:B------:R-:W-:Y:S01]  /*2af0*/  @P0 VIADD R3, R9, 0xfff00000 ;  /* 0xfff0000009030836 */ /* 0x000fe20000000000 */
[----:B------:R-:W-:-:S03]  /*2b00*/  @P0 IADD3 R32, PT, PT, R32, 0x1, RZ ;  /* 0x0000000120200810 */ /* 0x000fc60007ffe0ff */
[----:B------:R-:W-:Y:S01]  /*2b10*/  @P0 IMAD.MOV.U32 R9, RZ, RZ, R3 ;  /* 0x000000ffff090224 */ /* 0x000fe200078e0003 */
[----:B------:R-:W-:-:S05]  /*2b20*/  LOP3.LUT R32, R32, 0x80000000, RZ, 0x3c, !PT ;  /* 0x8000000020207812 */ /* 0x000fca00078e3cff */
        /* <DEDUP_REMOVED lines=11> */
[----:B------:R-:W-:Y:S02]  /*2be0*/  DMUL R6, R2, R2 ;  /* 0x0000000202067228 */ /* 0x000fe40000000000 */
[----:B------:R-:W-:-:S06]  /*2bf0*/  DFMA R48, R32, UR8, R2 ;  /* 0x0000000820307c2b */ /* 0x000fcc0008000002 */
        /* <DEDUP_REMOVED lines=11> */
[----:B------:R-:W-:-:S05]  /*2cb0*/  DFMA R12, R8, -R2, R12 ;  /* 0x80000002080c722b */ /* 0x000fca000000000c */
        /* <DEDUP_REMOVED lines=23> */
.L_x_49:
[----:B------:R-:W-:Y:S01]  /*2e30*/  IMAD.MOV.U32 R4, RZ, RZ, 0x0 ;  /* 0x00000000ff047424 */ /* 0x000fe200078e00ff */
[----:B------:R-:W-:Y:S01]  /*2e40*/  LOP3.LUT P0, RZ, R3, 0x7fffffff, RZ, 0xc0, !PT ;  /* 0x7fffffff03ff7812 */ /* 0x000fe2000780c0ff */
[----:B------:R-:W-:-:S06]  /*2e50*/  IMAD.MOV.U32 R5, RZ, RZ, 0x7ff00000 ;  /* 0x7ff00000ff057424 */ /* 0x000fcc00078e00ff */
[----:B------:R-:W-:-:S10]  /*2e60*/  DFMA R4, R2, R4, +INF ;  /* 0x7ff000000204742b */ /* 0x000fd40000000004 */
[----:B------:R-:W-:Y:S02]  /*2e70*/  FSEL R48, R4, RZ, P0 ;  /* 0x000000ff04307208 */ /* 0x000fe40000000000 */
[----:B------:R-:W-:-:S07]  /*2e80*/  FSEL R49, R5, -QNAN , P0 ;  /* 0xfff0000005317808 */ /* 0x000fce0000000000 */
.L_x_50:
[----:B------:R-:W-:Y:S05]  /*2e90*/  BSYNC.RECONVERGENT B0 ;  /* 0x0000000000007941 */ /* 0x000fea0003800200 */
.L_x_48:
[----:B------:R-:W0:Y:S01]  /*2ea0*/  LDC.64 R32, c[0x3][0x28] ;  /* 0x00c00a00ff207b82 */ /* 0x000e220000000a00 */
[----:B------:R-:W-:Y:S01]  /*2eb0*/  IMAD.MOV.U32 R2, RZ, RZ, 0x1 ;  /* 0x00000001ff027424 */ /* 0x000fe200078e00ff */
[----:B------:R-:W-:Y:S01]  /*2ec0*/  FSETP.GEU.AND P1, PT, |R51|, 6.5827683646048100446e-37, PT ;  /* 0x036000003300780b */ /* 0x000fe20003f2e200 */
[----:B------:R-:W-:Y:S01]  /*2ed0*/  BSSY.RECONVERGENT B1, `(.L_x_51) ;  /* 0x0000016000017945 */ /* 0x000fe20003800200 */
[----:B0-----:R-:W-:-:S06]  /*2ee0*/  DFMA R32, R16, 2, R32 ;  /* 0x400000001020782b */ /* 0x001fcc0000000020 */
        /* <DEDUP_REMOVED lines=13> */
[----:B------:R-:W-:Y:S01]  /*2fc0*/  MOV R42, R32 ;  /* 0x00000020002a7202 */ /* 0x000fe20000000f00 */
[----:B------:R-:W-:Y:S01]  /*2fd0*/  IMAD.MOV.U32 R45, RZ, RZ, R51 ;  /* 0x000000ffff2d7224 */ /* 0x000fe200078e0033 */
[----:B------:R-:W-:Y:S01]  /*2fe0*/  MOV R8, 0x3010 ;  /* 0x0000301000087802 */ /* 0x000fe20000000f00 */
[----:B------:R-:W-:-:S07]  /*2ff0*/  IMAD.MOV.U32 R43, RZ, RZ, R33 ;  /* 0x000000ffff2b7224 */ /* 0x000fce00078e0021 */
[----:B------:R-:W-:Y:S05]  /*3000*/  CALL.REL.NOINC `($__internal_1_$__cuda_sm20_div_rn_f64_full) ;  /* 0x0000005000ac7944 */ /* 0x000fea0003c00000 */
[----:B------:R-:W-:Y:S02]  /*3010*/  IMAD.MOV.U32 R4, RZ, RZ, R10 ;  /* 0x000000ffff047224 */ /* 0x000fe400078e000a */
[----:B------:R-:W-:-:S07]  /*3020*/  IMAD.MOV.U32 R5, RZ, RZ, R9 ;  /* 0x000000ffff057224 */ /* 0x000fce00078e0009 */
.L_x_52:
[----:B------:R-:W-:Y:S05]  /*3030*/  BSYNC.RECONVERGENT B1 ;  /* 0x0000000000017941 */ /* 0x000fea0003800200 */
.L_x_51:
[----:B------:R-:W-:Y:S01]  /*3040*/  DSETP.GT.AND P4, PT, |R4|, 1, PT ;  /* 0x3ff000000400742a */ /* 0x000fe20003f84200 */
[----:B------:R-:W-:Y:S01]  /*3050*/  BSSY.RECONVERGENT B0, `(.L_x_53) ;  /* 0x000000d000007945 */ /* 0x000fe20003800200 */
[----:B------:R-:W-:-:S10]  /*3060*/  DADD R2, -RZ, |R4| ;  /* 0x00000000ff027229 */ /* 0x000fd40000000504 */
[----:B------:R-:W-:Y:S02]  /*3070*/  IMAD.MOV.U32 R6, RZ, RZ, R2 ;  /* 0x000000ffff067224 */ /* 0x000fe400078e0002 */
[----:B------:R-:W-:Y:S01]  /*3080*/  IMAD.MOV.U32 R7, RZ, RZ, R3 ;  /* 0x000000ffff077224 */ /* 0x000fe200078e0003 */
[----:B------:R-:W-:Y:S06]  /*3090*/  @!P4 BRA `(.L_x_54) ;  /* 0x000000000020c947 */ /* 0x000fec0003800000 */
[----:B------:R-:W0:Y:S01]  /*30a0*/  MUFU.RCP64H R7, R3 ;  /* 0x0000000300077308 */ /* 0x000e220000001800 */
[----:B------:R-:W-:Y:S01]  /*30b0*/  IMAD.MOV.U32 R6, RZ, RZ, RZ ;  /* 0x000000ffff067224 */ /* 0x000fe200078e00ff */
[----:B------:R-:W-:-:S05]  /*30c0*/  DSETP.NEU.AND P0, PT, R2, +INF , PT ;  /* 0x7ff000000200742a */ /* 0x000fca0003f0d000 */
[----:B0-----:R-:W-:-:S08]  /*30d0*/  DFMA R8, -R2, R6, 1 ;  /* 0x3ff000000208742b */ /* 0x001fd00000000106 */
[----:B------:R-:W-:-:S08]  /*30e0*/  DFMA R8, R8, R8, R8 ;  /* 0x000000080808722b */ /* 0x000fd00000000008 */
[----:B------:R-:W-:-:S10]  /*30f0*/  DFMA R8, R6, R8, R6 ;  /* 0x000000080608722b */ /* 0x000fd40000000006 */
[----:B------:R-:W-:Y:S02]  /*3100*/  FSEL R6, R8, RZ, P0 ;  /* 0x000000ff08067208 */ /* 0x000fe40000000000 */
[----:B------:R-:W-:-:S07]  /*3110*/  FSEL R7, R9, RZ, P0 ;  /* 0x000000ff09077208 */ /* 0x000fce0000000000 */
.L_x_54:
[----:B------:R-:W-:Y:S05]  /*3120*/  BSYNC.RECONVERGENT B0 ;  /* 0x0000000000007941 */ /* 0x000fea0003800200 */
.L_x_53:
[----:B------:R-:W-:Y:S01]  /*3130*/  DMUL R8, R6, R6 ;  /* 0x0000000606087228 */ /* 0x000fe20000000000 */
[----:B------:R-:W-:Y:S01]  /*3140*/  MOV R10, 0xdbb65b49 ;  /* 0xdbb65b49000a7802 */ /* 0x000fe20000000f00 */
[----:B------:R-:W-:Y:S01]  /*3150*/  IMAD.MOV.U32 R11, RZ, RZ, 0x3f2d3b63 ;  /* 0x3f2d3b63ff0b7424 */ /* 0x000fe200078e00ff */
[----:B------:R-:W-:Y:S01]  /*3160*/  UMOV UR4, 0x2a25ff7e ;  /* 0x2a25ff7e00047882 */ /* 0x000fe20000000000 */
[----:B------:R-:W-:Y:S01]  /*3170*/  UMOV UR5, 0x3ef53e1d ;  /* 0x3ef53e1d00057882 */ /* 0x000fe20000000000 */
[----:B------:R-:W0:Y:S01]  /*3180*/  LDCU.64 UR8, c[0x3][0x38] ;  /* 0x00c00700ff0877ac */ /* 0x000e220008000a00 */
[----:B------:R-:W-:Y:S01]  /*3190*/  DSETP.GT.AND P5, PT, R2, 1, PT ;  /* 0x3ff000000200742a */ /* 0x000fe20003fa4000 */
[----:B------:R-:W-:Y:S01]  /*31a0*/  BSSY.RECONVERGENT B0, `(.L_x_55) ;  /* 0x0000044000007945 */ /* 0x000fe20003800200 */
[----:B------:R-:W-:Y:S01]  /*31b0*/  DFMA R10, R8, -UR4, R10 ;  /* 0x80000004080a7c2b */ /* 0x000fe2000800000a */
[----:B------:R-:W-:Y:S01]  /*31c0*/  UMOV UR4, 0x8dde082e ;  /* 0x8dde082e00047882 */ /* 0x000fe20000000000 */
[----:B------:R-:W-:-:S06]  /*31d0*/  UMOV UR5, 0x3f531278 ;  /* 0x3f53127800057882 */ /* 0x000fcc0000000000 */
[----:B------:R-:W-:Y:S01]  /*31e0*/  DFMA R10, R8, R10, -UR4 ;  /* 0x80000004080a7e2b */ /* 0x000fe2000800000a */
[----:B------:R-:W-:Y:S01]  /*31f0*/  UMOV UR4, 0xc8249315 ;  /* 0xc824931500047882 */ /* 0x000fe20000000000 */
[----:B------:R-:W-:Y:S01]  /*3200*/  UMOV UR5, 0x3f6f9690 ;  /* 0x3f6f969000057882 */ /* 0x000fe20000000000 */
[----:B0-----:R-:W-:-:S05]  /*3210*/  DADD R34, R16, -UR8 ;  /* 0x8000000810227e29 */ /* 0x001fca0008000000 */
[----:B------:R-:W-:Y:S01]  /*3220*/  DFMA R10, R8, R10, UR4 ;  /* 0x00000004080a7e2b */ /* 0x000fe2000800000a */
[----:B------:R-:W-:Y:S01]  /*3230*/  UMOV UR4, 0xabc7cf0d ;  /* 0xabc7cf0d00047882 */ /* 0x000fe20000000000 */
[----:B------:R-:W-:-:S06]  /*3240*/  UMOV UR5, 0x3f82cf5a ;  /* 0x3f82cf5a00057882 */ /* 0x000fcc0000000000 */
[----:B------:R-:W-:Y:S01]  /*3250*/  DFMA R10, R8, R10, -UR4 ;  /* 0x80000004080a7e2b */ /* 0x000fe2000800000a */
[----:B------:R-:W-:Y:S01]  /*3260*/  UMOV UR4, 0xb2a3bfde ;  /* 0xb2a3bfde00047882 */ /* 0x000fe20000000000 */
[----:B------:R-:W-:-:S06]  /*3270*/  UMOV UR5, 0x3f9162b0 ;  /* 0x3f9162b000057882 */ /* 0x000fcc0000000000 */
        /* <DEDUP_REMOVED lines=42> */
[----:B------:R-:W-:Y:S02]  /*3520*/  DMUL R10, R8, R10 ;  /* 0x0000000a080a7228 */ /* 0x000fe40000000000 */
[----:B------:R-:W-:-:S06]  /*3530*/  DADD R8, -RZ, |R34| ;  /* 0x00000000ff087229 */ /* 0x000fcc0000000522 */
[----:B------:R-:W-:-:S04]  /*3540*/  DFMA R10, R10, R6, R6 ;  /* 0x000000060a0a722b */ /* 0x000fc80000000006 */
[----:B------:R-:W-:Y:S01]  /*3550*/  IMAD.MOV.U32 R12, RZ, RZ, R8 ;  /* 0x000000ffff0c7224 */ /* 0x000fe200078e0008 */
[----:B------:R-:W-:-:S03]  /*3560*/  MOV R8, 0x35e0 ;  /* 0x000035e000087802 */ /* 0x000fc60000000f00 */
[----:B------:R-:W-:-:S10]  /*3570*/  DADD R6, -R10, UR4 ;  /* 0x000000040a067e29 */ /* 0x000fd40008000100 */
[----:B------:R-:W-:Y:S01]  /*3580*/  FSEL R7, R7, R11, P5 ;  /* 0x0000000b07077208 */ /* 0x000fe20002800000 */
[----:B------:R-:W-:Y:S01]  /*3590*/  IMAD.MOV.U32 R11, RZ, RZ, 0x40000000 ;  /* 0x40000000ff0b7424 */ /* 0x000fe200078e00ff */
[----:B------:R-:W-:Y:S01]  /*35a0*/  FSEL R6, R6, R10, P5 ;  /* 0x0000000a06067208 */ /* 0x000fe20002800000 */
[----:B------:R-:W-:Y:S01]  /*35b0*/  IMAD.MOV.U32 R10, RZ, RZ, RZ ;  /* 0x000000ffff0a7224 */ /* 0x000fe200078e00ff */
[----:B------:R-:W-:-:S07]  /*35c0*/  LOP3.LUT R7, R7, 0x80000000, R5, 0xb8, !PT ;  /* 0x8000000007077812 */ /* 0x000fce00078eb805 */
[----:B------:R-:W-:Y:S05]  /*35d0*/  CALL.REL.NOINC `($_Z18b3lyp_fused_kerneliibPKdS0_S0_S0_S0_S0_S0_S0_PdS1_$__internal_accurate_pow) ;  /* 0x0000005400647944 */ /* 0x000fea0003c00000 */
[----:B------:R-:W-:Y:S05]  /*35e0*/  BSYNC.RECONVERGENT B0 ;  /* 0x0000000000007941 */ /* 0x000fea0003800200 */
.L_x_55:
[----:B------:R-:W0:Y:S01]  /*35f0*/  MUFU.RCP64H R37, R15 ;  /* 0x0000000f00257308 */ /* 0x000e220000001800 */
[----:B------:R-:W-:Y:S01]  /*3600*/  IMAD.MOV.U32 R36, RZ, RZ, 0x1 ;  /* 0x00000001ff247424 */ /* 0x000fe200078e00ff */
[C---:B------:R-:W-:Y:S01]  /*3610*/  DADD R12, R34.reuse, 2 ;  /* 0x40000000220c7429 */ /* 0x040fe20000000000 */
[----:B------:R-:W-:Y:S01]  /*3620*/  BSSY.RECONVERGENT B0, `(.L_x_56) ;  /* 0x0000012000007945 */ /* 0x000fe20003800200 */
[C---:B------:R-:W-:Y:S01]  /*3630*/  DSETP.NEU.AND P0, PT, R34.reuse, RZ, PT ;  /* 0x000000ff2200722a */ /* 0x040fe20003f0d000 */
[----:B------:R-:W-:Y:S01]  /*3640*/  IMAD.MOV.U32 R11, RZ, RZ, R9 ;  /* 0x000000ffff0b7224 */ /* 0x000fe200078e0009 */
[----:B------:R-:W-:-:S06]  /*3650*/  DSETP.NEU.AND P2, PT, R34, 1, PT ;  /* 0x3ff000002200742a */ /* 0x000fcc0003f4d000 */
[----:B------:R-:W-:-:S04]  /*3660*/  LOP3.LUT R12, R13, 0x7ff00000, RZ, 0xc0, !PT ;  /* 0x7ff000000d0c7812 */ /* 0x000fc800078ec0ff */
[----:B------:R-:W-:Y:S01]  /*3670*/  ISETP.NE.AND P1, PT, R12, 0x7ff00000, PT ;  /* 0x7ff000000c00780c */ /* 0x000fe20003f25270 */
[----:B0-----:R-:W-:Y:S01]  /*3680*/  DFMA R38, -R14, R36, 1 ;  /* 0x3ff000000e26742b */ /* 0x001fe20000000124 */
[----:B------:R-:W-:-:S07]  /*3690*/  @!P0 CS2R R10, SRZ ;  /* 0x00000000000a8805 */ /* 0x000fce000001ff00 */
[----:B------:R-:W-:-:S08]  /*36a0*/  DFMA R38, R38, R38, R38 ;  /* 0x000000262626722b */ /* 0x000fd00000000026 */
[----:B------:R-:W-:-:S08]  /*36b0*/  DFMA R38, R36, R38, R36 ;  /* 0x000000262426722b */ /* 0x000fd00000000024 */
[----:B------:R-:W-:Y:S01]  /*36c0*/  DFMA R12, -R14, R38, 1 ;  /* 0x3ff000000e0c742b */ /* 0x000fe20000000126 */
[----:B------:R-:W-:Y:S10]  /*36d0*/  @P1 BRA `(.L_x_57) ;  /* 0x0000000000181947 */ /* 0x000ff40003800000 */
[----:B------:R-:W-:-:S14]  /*36e0*/  DSETP.NAN.AND P0, PT, R34, R34, PT ;  /* 0x000000222200722a */ /* 0x000fdc0003f08000 */
[----:B------:R-:W-:Y:S01]  /*36f0*/  @P0 DADD R10, R34, 2 ;  /* 0x40000000220a0429 */ /* 0x000fe20000000000 */
[----:B------:R-:W-:Y:S10]  /*3700*/  @P0 BRA `(.L_x_57) ;  /* 0x00000000000c0947 */ /* 0x000ff40003800000 */
[----:B------:R-:W-:-:S14]  /*3710*/  DSETP.NEU.AND P0, PT, |R34|, +INF , PT ;  /* 0x7ff000002200742a */ /* 0x000fdc0003f0d200 */
[----:B------:R-:W-:Y:S01]  /*3720*/  @!P0 MOV R10, 0x0 ;  /* 0x00000000000a8802 */ /* 0x000fe20000000f00 */
[----:B------:R-:W-:-:S07]  /*3730*/  @!P0 IMAD.MOV.U32 R11, RZ, RZ, 0x7ff00000 ;  /* 0x7ff00000ff0b8424 */ /* 0x000fce00078e00ff */
.L_x_57:
[----:B------:R-:W-:Y:S05]  /*3740*/  BSYNC.RECONVERGENT B0 ;  /* 0x0000000000007941 */ /* 0x000fea0003800200 */
.L_x_56:
[----:B------:R-:W-:Y:S01]  /*3750*/  DFMA R12, R38, R12, R38 ;  /* 0x0000000c260c722b */ /* 0x000fe20000000026 */
[----:B------:R-:W-:Y:S01]  /*3760*/  FSEL R44, R10, RZ, P2 ;  /* 0x000000ff0a2c7208 */ /* 0x000fe20001000000 */
[----:B------:R-:W-:Y:S01]  /*3770*/  BSSY.RECONVERGENT B1, `(.L_x_58) ;  /* 0x000000e000017945 */ /* 0x000fe20003800200 */
[----:B------:R-:W-:-:S04]  /*3780*/  FSEL R45, R11, 1.875, P2 ;  /* 0x3ff000000b2d7808 */ /* 0x000fc80001000000 */
[----:B------:R-:W-:Y:S02]  /*3790*/  FSETP.GEU.AND P1, PT, |R45|, 6.5827683646048100446e-37, PT ;  /* 0x036000002d00780b */ /* 0x000fe40003f2e200 */
        /* <DEDUP_REMOVED lines=11> */
.L_x_59:
[----:B------:R-:W-:Y:S05]  /*3850*/  BSYNC.RECONVERGENT B1 ;  /* 0x0000000000017941 */ /* 0x000fea0003800200 */
.L_x_58:
[----:B------:R-:W-:Y:S01]  /*3860*/  ISETP.GT.AND P0, PT, R9, 0xfffff, PT ;  /* 0x000fffff0900780c */ /* 0x000fe20003f04270 */
[----:B------:R-:W-:Y:S01]  /*3870*/  IMAD.MOV.U32 R12, RZ, RZ, R8 ;  /* 0x000000ffff0c7224 */ /* 0x000fe200078e0008 */
[----:B------:R-:W-:Y:S01]  /*3880*/  MOV R10, R9 ;  /* 0x00000009000a7202 */ /* 0x000fe20000000f00 */
[----:B------:R-:W-:Y:S01]  /*3890*/  IMAD.MOV.U32 R13, RZ, RZ, R9 ;  /* 0x000000ffff0d7224 */ /* 0x000fe200078e0009 */
[----:B------:R-:W-:Y:S09]  /*38a0*/  BSSY.RECONVERGENT B0, `(.L_x_60) ;  /* 0x0000050000007945 */ /* 0x000ff20003800200 */
[----:B------:R-:W-:-:S10]  /*38b0*/  @!P0 DMUL R12, R12, 1.80143985094819840000e+16 ;  /* 0x435000000c0c8828 */ /* 0x000fd40000000000 */
[----:B------:R-:W-:Y:S02]  /*38c0*/  @!P0 IMAD.MOV.U32 R10, RZ, RZ, R13 ;  /* 0x000000ffff0a8224 */ /* 0x000fe400078e000d */
[----:B------:R-:W-:Y:S02]  /*38d0*/  @!P0 IMAD.MOV.U32 R8, RZ, RZ, R12 ;  /* 0x000000ffff088224 */ /* 0x000fe400078e000c */
[----:B------:R-:W-:-:S05]  /*38e0*/  VIADD R9, R10, 0xffffffff ;  /* 0xffffffff0a097836 */ /* 0x000fca0000000000 */
[----:B------:R-:W-:Y:S01]  /*38f0*/  ISETP.GT.U32.AND P1, PT, R9, 0x7feffffe, PT ;  /* 0x7feffffe0900780c */ /* 0x000fe20003f24070 */
[----:B------:R-:W-:Y:S02]  /*3900*/  IMAD.MOV.U32 R9, RZ, RZ, -0x3ff ;  /* 0xfffffc01ff097424 */ /* 0x000fe400078e00ff */
[----:B------:R-:W-:-:S10]  /*3910*/  @!P0 IMAD.MOV.U32 R9, RZ, RZ, -0x435 ;  /* 0xfffffbcbff098424 */ /* 0x000fd400078e00ff */
[----:B------:R-:W-:Y:S05]  /*3920*/  @P1 BRA `(.L_x_61) ;  /* 0x0000000400041947 */ /* 0x000fea0003800000 */
[C---:B------:R-:W-:Y:S01]  /*3930*/  LOP3.LUT R11, R10.reuse, 0xfffff, RZ, 0xc0, !PT ;  /* 0x000fffff0a0b7812 */ /* 0x040fe200078ec0ff */
[----:B------:R-:W-:Y:S01]  /*3940*/  IMAD.MOV.U32 R12, RZ, RZ, R8 ;  /* 0x000000ffff0c7224 */ /* 0x000fe200078e0008 */
[----:B------:R-:W-:Y:S01]  /*3950*/  UMOV UR4, 0x3ae80f1e ;  /* 0x3ae80f1e00047882 */ /* 0x000fe20000000000 */
[----:B------:R-:W-:Y:S01]  /*3960*/  IMAD.MOV.U32 R36, RZ, RZ, RZ ;  /* 0x000000ffff247224 */ /* 0x000fe200078e00ff */
[----:B------:R-:W-:Y:S01]  /*3970*/  LOP3.LUT R13, R11, 0x3ff00000, RZ, 0xfc, !PT ;  /* 0x3ff000000b0d7812 */ /* 0x000fe200078efcff */
[----:B------:R-:W-:Y:S01]  /*3980*/  IMAD.MOV.U32 R44, RZ, RZ, -0x748574fc ;  /* 0x8b7a8b04ff2c7424 */ /* 0x000fe200078e00ff */
[----:B------:R-:W-:Y:S01]  /*3990*/  UMOV UR5, 0x3eb1380b ;  /* 0x3eb1380b00057882 */ /* 0x000fe20000000000 */
[----:B------:R-:W-:Y:S01]  /*39a0*/  IMAD.MOV.U32 R45, RZ, RZ, 0x3ed0ee25 ;  /* 0x3ed0ee25ff2d7424 */ /* 0x000fe200078e00ff */
[----:B------:R-:W-:Y:S01]  /*39b0*/  ISETP.GE.U32.AND P0, PT, R13, 0x3ff6a09f, PT ;  /* 0x3ff6a09f0d00780c */ /* 0x000fe20003f06070 */
[----:B------:R-:W-:Y:S01]  /*39c0*/  UMOV UR8, 0x80000000 ;  /* 0x8000000000087882 */ /* 0x000fe20000000000 */
[----:B------:R-:W-:Y:S01]  /*39d0*/  LEA.HI R10, R10, R9, RZ, 0xc ;  /* 0x000000090a0a7211 */ /* 0x000fe200078f60ff */
[----:B------:R-:W-:-:S10]  /*39e0*/  UMOV UR9, 0x43300000 ;  /* 0x4330000000097882 */ /* 0x000fd40000000000 */
[----:B------:R-:W-:Y:S01]  /*39f0*/  @P0 IADD3 R11, PT, PT, R13, -0x100000, RZ ;  /* 0xfff000000d0b0810 */ /* 0x000fe20007ffe0ff */
[----:B------:R-:W-:-:S04]  /*3a00*/  @P0 VIADD R10, R10, 0x1 ;  /* 0x000000010a0a0836 */ /* 0x000fc80000000000 */
[----:B------:R-:W-:-:S06]  /*3a10*/  @P0 IMAD.MOV.U32 R13, RZ, RZ, R11 ;  /* 0x000000ffff0d0224 */ /* 0x000fcc00078e000b */
[C---:B------:R-:W-:Y:S02]  /*3a20*/  DADD R42, R12.reuse, 1 ;  /* 0x3ff000000c2a7429 */ /* 0x040fe40000000000 */
[----:B------:R-:W-:-:S04]  /*3a30*/  DADD R12, R12, -1 ;  /* 0xbff000000c0c7429 */ /* 0x000fc80000000000 */
[----:B------:R-:W0:Y:S02]  /*3a40*/  MUFU.RCP64H R37, R43 ;  /* 0x0000002b00257308 */ /* 0x000e240000001800 */
[----:B0-----:R-:W-:-:S08]  /*3a50*/  DFMA R38, -R42, R36, 1 ;  /* 0x3ff000002a26742b */ /* 0x001fd00000000124 */
[----:B------:R-:W-:-:S08]  /*3a60*/  DFMA R38, R38, R38, R38 ;  /* 0x000000262626722b */ /* 0x000fd00000000026 */
[----:B------:R-:W-:-:S08]  /*3a70*/  DFMA R36, R36, R38, R36 ;  /* 0x000000262424722b */ /* 0x000fd00000000024 */
[----:B------:R-:W-:-:S08]  /*3a80*/  DMUL R38, R12, R36 ;  /* 0x000000240c267228 */ /* 0x000fd00000000000 */
[----:B------:R-:W-:-:S08]  /*3a90*/  DFMA R38, R12, R36, R38 ;  /* 0x000000240c26722b */ /* 0x000fd00000000026 */
[----:B------:R-:W-:Y:S02]  /*3aa0*/  DMUL R40, R38, R38 ;  /* 0x0000002626287228 */ /* 0x000fe40000000000 */
[----:B------:R-:W-:-:S06]  /*3ab0*/  DADD R8, R12, -R38 ;  /* 0x000000000c087229 */ /* 0x000fcc0000000826 */
[----:B------:R-:W-:Y:S01]  /*3ac0*/  DFMA R42, R40, UR4, R44 ;  /* 0x00000004282a7c2b */ /* 0x000fe2000800002c */
[----:B------:R-:W-:Y:S01]  /*3ad0*/  UMOV UR4, 0x9f02676f ;  /* 0x9f02676f00047882 */ /* 0x000fe20000000000 */
[----:B------:R-:W-:Y:S01]  /*3ae0*/  UMOV UR5, 0x3ef3b266 ;  /* 0x3ef3b26600057882 */ /* 0x000fe20000000000 */
[----:B------:R-:W-:Y:S01]  /*3af0*/  LOP3.LUT R44, R10, 0x80000000, RZ, 0x3c, !PT ;  /* 0x800000000a2c7812 */ /* 0x000fe200078e3cff */
[----:B------:R-:W-:Y:S01]  /*3b00*/  IMAD.MOV.U32 R45, RZ, RZ, 0x43300000 ;  /* 0x43300000ff2d7424 */ /* 0x000fe200078e00ff */
[----:B------:R-:W-:-:S03]  /*3b10*/  DADD R10, R8, R8 ;  /* 0x00000000080a7229 */ /* 0x000fc60000000008 */
[----:B------:R-:W-:Y:S01]  /*3b20*/  DFMA R42, R40, R42, UR4 ;  /* 0x00000004282a7e2b */ /* 0x000fe2000800002a */
[----:B------:R-:W-:Y:S01]  /*3b30*/  UMOV UR4, 0xa9ab0956 ;  /* 0xa9ab095600047882 */ /* 0x000fe20000000000 */
[----:B------:R-:W-:Y:S01]  /*3b40*/  UMOV UR5, 0x3f1745cb ;  /* 0x3f1745cb00057882 */ /* 0x000fe20000000000 */
[----:B------:R-:W-:Y:S01]  /*3b50*/  DADD R8, R44, -UR8 ;  /* 0x800000082c087e29 */ /* 0x000fe20008000000 */
[----:B------:R-:W-:Y:S01]  /*3b60*/  UMOV UR8, 0xfefa39ef ;  /* 0xfefa39ef00087882 */ /* 0x000fe20000000000 */
[----:B------:R-:W-:Y:S01]  /*3b70*/  UMOV UR9, 0x3fe62e42 ;  /* 0x3fe62e4200097882 */ /* 0x000fe20000000000 */
[----:B------:R-:W-:Y:S02]  /*3b80*/  DFMA R12, R12, -R38, R10 ;  /* 0x800000260c0c722b */ /* 0x000fe4000000000a */
[----:B------:R-:W-:Y:S01]  /*3b90*/  DFMA R42, R40, R42, UR4 ;  /* 0x00000004282a7e2b */ /* 0x000fe2000800002a */
[----:B------:R-:W-:Y:S01]  /*3ba0*/  UMOV UR4, 0x2d1b5154 ;  /* 0x2d1b515400047882 */ /* 0x000fe20000000000 */
[----:B------:R-:W-:Y:S01]  /*3bb0*/  UMOV UR5, 0x3f3c71c7 ;  /* 0x3f3c71c700057882 */ /* 0x000fe20000000000 */
[----:B------:R-:W-:-:S03]  /*3bc0*/  DFMA R10, R8, UR8, R38 ;  /* 0x00000008080a7c2b */ /* 0x000fc60008000026 */
[----:B------:R-:W-:Y:S02]  /*3bd0*/  DMUL R12, R36, R12 ;  /* 0x0000000c240c7228 */ /* 0x000fe40000000000 */
        /* <DEDUP_REMOVED lines=22> */
.L_x_61:
[----:B------:R-:W-:Y:S01]  /*3d40*/  MOV R8, 0x0 ;  /* 0x0000000000087802 */ /* 0x000fe20000000f00 */
[----:B------:R-:W-:Y:S01]  /*3d50*/  IMAD.MOV.U32 R9, RZ, RZ, 0x7ff00000 ;  /* 0x7ff00000ff097424 */ /* 0x000fe200078e00ff */
[----:B------:R-:W-:-:S05]  /*3d60*/  LOP3.LUT P0, RZ, R13, 0x7fffffff, RZ, 0xc0, !PT ;  /* 0x7fffffff0dff7812 */ /* 0x000fca000780c0ff */
[----:B------:R-:W-:-:S10]  /*3d70*/  DFMA R8, R12, R8, +INF ;  /* 0x7ff000000c08742b */ /* 0x000fd40000000008 */
[----:B------:R-:W-:Y:S02]  /*3d80*/  FSEL R36, R8, RZ, P0 ;  /* 0x000000ff08247208 */ /* 0x000fe40000000000 */
[----:B------:R-:W-:-:S07]  /*3d90*/  FSEL R37, R9, -QNAN , P0 ;  /* 0xfff0000009257808 */ /* 0x000fce0000000000 */
.L_x_62:
[----:B------:R-:W-:Y:S05]  /*3da0*/  BSYNC.RECONVERGENT B0 ;  /* 0x0000000000007941 */ /* 0x000fea0003800200 */
.L_x_60:
[----:B------:R-:W-:Y:S04]  /*3db0*/  BSSY.RECONVERGENT B0, `(.L_x_63) ;  /* 0x000000a000007945 */ /* 0x000fe80003800200 */
[----:B------:R-:W-:Y:S05]  /*3dc0*/  @!P4 BRA `(.L_x_64) ;  /* 0x000000000020c947 */ /* 0x000fea0003800000 */
        /* <DEDUP_REMOVED lines=8> */
.L_x_64:
[----:B------:R-:W-:Y:S05]  /*3e50*/  BSYNC.RECONVERGENT B0 ;  /* 0x0000000000007941 */ /* 0x000fea0003800200 */
.L_x_63:
[----:B------:R-:W-:Y:S01]  /*3e60*/  DMUL R8, R2, R2 ;  /* 0x0000000202087228 */ /* 0x000fe20000000000 */
[----:B------:R-:W-:Y:S01]  /*3e70*/  IMAD.MOV.U32 R10, RZ, RZ, -0x2449a4b7 ;  /* 0xdbb65b49ff0a7424 */ /* 0x000fe200078e00ff */
[----:B------:R-:W-:Y:S01]  /*3e80*/  UMOV UR4, 0x2a25ff7e ;  /* 0x2a25ff7e00047882 */ /* 0x000fe20000000000 */
[----:B------:R-:W-:Y:S01]  /*3e90*/  IMAD.MOV.U32 R11, RZ, RZ, 0x3f2d3b63 ;  /* 0x3f2d3b63ff0b7424 */ /* 0x000fe200078e00ff */
[----:B------:R-:W-:Y:S01]  /*3ea0*/  UMOV UR5, 0x3ef53e1d ;  /* 0x3ef53e1d00057882 */ /* 0x000fe20000000000 */
[----:B------:R-:W0:Y:S01]  /*3eb0*/  MUFU.RCP64H R13, R51 ;  /* 0x00000033000d7308 */ /* 0x000e220000001800 */
[----:B------:R-:W-:Y:S01]  /*3ec0*/  IMAD.MOV.U32 R12, RZ, RZ, 0x1 ;  /* 0x00000001ff0c7424 */ /* 0x000fe200078e00ff */
[----:B------:R-:W1:Y:S01]  /*3ed0*/  LDC.64 R40, c[0x3][0x38] ;  /* 0x00c00e00ff287b82 */ /* 0x000e620000000a00 */
[----:B------:R-:W-:Y:S01]  /*3ee0*/  BSSY.RECONVERGENT B1, `(.L_x_65) ;  /* 0x0000053000017945 */ /* 0x000fe20003800200 */
[----:B------:R-:W-:Y:S01]  /*3ef0*/  DFMA R10, R8, -UR4, R10 ;  /* 0x80000004080a7c2b */ /* 0x000fe2000800000a */
[----:B------:R-:W-:Y:S01]  /*3f00*/  UMOV UR4, 0x8dde082e ;  /* 0x8dde082e00047882 */ /* 0x000fe20000000000 */
[----:B------:R-:W-:Y:S01]  /*3f10*/  UMOV UR5, 0x3f531278 ;  /* 0x3f53127800057882 */ /* 0x000fe20000000000 */
[----:B------:R-:W-:-:S03]  /*3f20*/  ISETP.GE.AND P4, PT, R31, RZ, PT ;  /* 0x000000ff1f00720c */ /* 0x000fc60003f86270 */
[----:B------:R-:W1:Y:S02]  /*3f30*/  LDC.64 R42, c[0x3][0x28] ;  /* 0x00c00a00ff2a7b82 */ /* 0x000e640000000a00 */
[----:B------:R-:W-:Y:S01]  /*3f40*/  DFMA R10, R8, R10, -UR4 ;  /* 0x80000004080a7e2b */ /* 0x000fe2000800000a */
[----:B------:R-:W-:Y:S01]  /*3f50*/  UMOV UR4, 0xc8249315 ;  /* 0xc824931500047882 */ /* 0x000fe20000000000 */
[----:B------:R-:W-:Y:S01]  /*3f60*/  UMOV UR5, 0x3f6f9690 ;  /* 0x3f6f969000057882 */ /* 0x000fe20000000000 */
[----:B0-----:R-:W-:-:S05]  /*3f70*/  DFMA R38, R12, -R50, 1 ;  /* 0x3ff000000c26742b */ /* 0x001fca0000000832 */
[----:B------:R-:W-:Y:S01]  /*3f80*/  DFMA R10, R8, R10, UR4 ;  /* 0x00000004080a7e2b */ /* 0x000fe2000800000a */
[----:B------:R-:W-:Y:S01]  /*3f90*/  UMOV UR4, 0xabc7cf0d ;  /* 0xabc7cf0d00047882 */ /* 0x000fe20000000000 */
[----:B------:R-:W-:Y:S01]  /*3fa0*/  UMOV UR5, 0x3f82cf5a ;  /* 0x3f82cf5a00057882 */ /* 0x000fe20000000000 */
[----:B------:R-:W-:-:S05]  /*3fb0*/  DFMA R38, R38, R38, R38 ;  /* 0x000000262626722b */ /* 0x000fca0000000026 */
[----:B------:R-:W-:Y:S01]  /*3fc0*/  DFMA R10, R8, R10, -UR4 ;  /* 0x80000004080a7e2b */ /* 0x000fe2000800000a */
[----:B------:R-:W-:Y:S01]  /*3fd0*/  UMOV UR4, 0xb2a3bfde ;  /* 0xb2a3bfde00047882 */ /* 0x000fe20000000000 */
[----:B------:R-:W-:Y:S01]  /*3fe0*/  UMOV UR5, 0x3f9162b0 ;  /* 0x3f9162b000057882 */ /* 0x000fe20000000000 */
[----:B------:R-:W-:Y:S02]  /*3ff0*/  DFMA R12, R12, R38, R12 ;  /* 0x000000260c0c722b */ /* 0x000fe4000000000c */
[----:B-1----:R-:W-:-:S03]  /*4000*/  DFMA R38, R40, 2, R42 ;  /* 0x400000002826782b */ /* 0x002fc6000000002a */
[----:B------:R-:W-:Y:S01]  /*4010*/  DFMA R10, R8, R10, UR4 ;  /* 0x00000004080a7e2b */ /* 0x000fe2000800000a */
[----:B------:R-:W-:Y:S01]  /*4020*/  UMOV UR4, 0xfeb6fc6b ;  /* 0xfeb6fc6b00047882 */ /* 0x000fe20000000000 */
[----:B------:R-:W-:Y:S01]  /*4030*/  UMOV UR5, 0x3f9a7256 ;  /* 0x3f9a725600057882 */ /* 0x000fe20000000000 */
[----:B------:R-:W-:Y:S02]  /*4040*/  DFMA R40, R12, -R50, 1 ;  /* 0x3ff000000c28742b */ /* 0x000fe40000000832 */
[----:B------:R-:W-:-:S03]  /*4050*/  DADD R44, R38, R38 ;  /* 0x00000000262c7229 */ /* 0x000fc60000000026 */
[----:B------:R-:W-:Y:S01]  /*4060*/  DFMA R10, R8, R10, -UR4 ;  /* 0x80000004080a7e2b */ /* 0x000fe2000800000a */
[----:B------:R-:W-:Y:S01]  /*4070*/  UMOV UR4, 0xce4a489 ;  /* 0x0ce4a48900047882 */ /* 0x000fe20000000000 */
[----:B------:R-:W-:Y:S01]  /*4080*/  UMOV UR5, 0x3fa17156 ;  /* 0x3fa1715600057882 */ /* 0x000fe20000000000 */
[----:B------:R-:W-:-:S05]  /*4090*/  DFMA R40, R12, R40, R12 ;  /* 0x000000280c28722b */ /* 0x000fca000000000c */
[----:B------:R-:W-:Y:S01]  /*40a0*/  DFMA R10, R8, R10, UR4 ;  /* 0x00000004080a7e2b */ /* 0x000fe2000800000a */
[----:B------:R-:W-:Y:S01]  /*40b0*/  UMOV UR4, 0x841450e4 ;  /* 0x841450e400047882 */ /* 0x000fe20000000000 */
[----:B------:R-:W-:Y:S01]  /*40c0*/  UMOV UR5, 0x3fa4f44d ;  /* 0x3fa4f44d00057882 */ /* 0x000fe20000000000 */
[----:B------:R-:W-:Y:S01]  /*40d0*/  FSETP.GEU.AND P1, PT, |R45|, 6.5827683646048100446e-37, PT ;  /* 0x036000002d00780b */ /* 0x000fe20003f2e200 */
[----:B------:R-:W-:-:S04]  /*40e0*/  DMUL R12, R44, R40 ;  /* 0x000000282c0c7228 */ /* 0x000fc80000000000 */
        /* <DEDUP_REMOVED lines=34> */
[----:B------:R-:W-:-:S06]  /*4310*/  DFMA R8, R12, -R50, R44 ;  /* 0x800000320c08722b */ /* 0x000fcc000000002c */
[----:B------:R-:W-:Y:S02]  /*4320*/  DFMA R10, R10, R2, R2 ;  /* 0x000000020a0a722b */ /* 0x000fe40000000002 */
[----:B------:R-:W-:-:S06]  /*4330*/  DFMA R2, R40, R8, R12 ;  /* 0x000000082802722b */ /* 0x000fcc000000000c */
[----:B------:R-:W-:-:S04]  /*4340*/  DADD R46, -R10, UR4 ;  /* 0x000000040a2e7e29 */ /* 0x000fc80008000100 */
[----:B------:R-:W-:-:S05]  /*4350*/  FFMA R4, RZ, R51, R3 ;  /* 0x00000033ff047223 */ /* 0x000fca0000000003 */
[----:B------:R-:W-:Y:S02]  /*4360*/  FSETP.GT.AND P0, PT, |R4|, 1.469367938527859385e-39, PT ;  /* 0x001000000400780b */ /* 0x000fe40003f04200 */
[----:B------:R-:W-:Y:S02]  /*4370*/  FSEL R4, R47, R11, P5 ;  /* 0x0000000b2f047208 */ /* 0x000fe40002800000 */
[----:B------:R-:W-:Y:S02]  /*4380*/  FSEL R46, R46, R10, P5 ;  /* 0x0000000a2e2e7208 */ /* 0x000fe40002800000 */
[----:B------:R-:W-:-:S07]  /*4390*/  LOP3.LUT R47, R4, 0x80000000, R5, 0xb8, !PT ;  /* 0x80000000042f7812 */ /* 0x000fce00078eb805 */
[----:B------:R-:W-:Y:S05]  /*43a0*/  @P0 BRA P1, `(.L_x_66) ;  /* 0x0000000000180947 */ /* 0x000fea0000800000 */
[----:B------:R-:W-:Y:S01]  /*43b0*/  IMAD.MOV.U32 R42, RZ, RZ, R50 ;  /* 0x000000ffff2a7224 */ /* 0x000fe200078e0032 */
[----:B------:R-:W-:Y:S02]  /*43c0*/  MOV R43, R51 ;  /* 0x00000033002b7202 */ /* 0x000fe40000000f00 */
[----:B------:R-:W-:-:S07]  /*43d0*/  MOV R8, 0x43f0 ;  /* 0x000043f000087802 */ /* 0x000fce0000000f00 */
[----:B------:R-:W-:Y:S05]  /*43e0*/  CALL.REL.NOINC `($__internal_1_$__cuda_sm20_div_rn_f64_full) ;  /* 0x0000003c00b47944 */ /* 0x000fea0003c00000 */
[----:B------:R-:W-:Y:S02]  /*43f0*/  IMAD.MOV.U32 R2, RZ, RZ, R10 ;  /* 0x000000ffff027224 */ /* 0x000fe400078e000a */
[----:B------:R-:W-:-:S07]  /*4400*/  IMAD.MOV.U32 R3, RZ, RZ, R9 ;  /* 0x000000ffff037224 */ /* 0x000fce00078e0009 */
.L_x_66:
[----:B------:R-:W-:Y:S05]  /*4410*/  BSYNC.RECONVERGENT B1 ;  /* 0x0000000000017941 */ /* 0x000fea0003800200 */
.L_x_65:
[----:B------:R-:W0:Y:S01]  /*4420*/  MUFU.RCP64H R5, R51 ;  /* 0x0000003300057308 */ /* 0x000e220000001800 */
[----:B------:R-:W-:Y:S01]  /*4430*/  IMAD.MOV.U32 R4, RZ, RZ, 0x1 ;  /* 0x00000001ff047424 */ /* 0x000fe200078e00ff */
[----:B------:R-:W1:Y:S01]  /*4440*/  LDC.64 R52, c[0x3][0x28] ;  /* 0x00c00a00ff347b82 */ /* 0x000e620000000a00 */
[----:B------:R-:W1:Y:S01]  /*4450*/  LDCU.64 UR4, c[0x3][0x38] ;  /* 0x00c00700ff0477ac */ /* 0x000e620008000a00 */
[----:B------:R-:W-:Y:S03]  /*4460*/  BSSY.RECONVERGENT B1, `(.L_x_67) ;  /* 0x0000014000017945 */ /* 0x000fe60003800200 */
[----:B0-----:R-:W-:-:S08]  /*4470*/  DFMA R8, R4, -R50, 1 ;  /* 0x3ff000000408742b */ /* 0x001fd00000000832 */
[----:B------:R-:W-:Y:S02]  /*4480*/  DFMA R8, R8, R8, R8 ;  /* 0x000000080808722b */ /* 0x000fe40000000008 */
[----:B-1----:R-:W-:-:S06]  /*4490*/  DMUL R52, R52, UR4 ;  /* 0x0000000434347c28 */ /* 0x002fcc0008000000 */
[----:B------:R-:W-:-:S08]  /*44a0*/  DFMA R8, R4, R8, R4 ;  /* 0x000000080408722b */ /* 0x000fd00000000004 */
[----:B------:R-:W-:-:S08]  /*44b0*/  DFMA R4, R8, -R50, 1 ;  /* 0x3ff000000804742b */ /* 0x000fd00000000832 */
[----:B------:R-:W-:-:S08]  /*44c0*/  DFMA R10, R8, R4, R8 ;  /* 0x00000004080a722b */ /* 0x000fd00000000008 */
[----:B------:R-:W-:-:S08]  /*44d0*/  DMUL R8, R10, 2 ;  /* 0x400000000a087828 */ /* 0x000fd00000000000 */
[----:B------:R-:W-:-:S08]  /*44e0*/  DFMA R4, R8, -R50, 2 ;  /* 0x400000000804742b */ /* 0x000fd00000000832 */
[----:B------:R-:W-:-:S10]  /*44f0*/  DFMA R8, R10, R4, R8 ;  /* 0x000000040a08722b */ /* 0x000fd40000000008 */
[----:B------:R-:W-:-:S05]  /*4500*/  FFMA R4, RZ, R51, R9 ;  /* 0x00000033ff047223 */ /* 0x000fca0000000009 */
[----:B------:R-:W-:-:S13]  /*4510*/  FSETP.GT.AND P0, PT, |R4|, 1.469367938527859385e-39, PT ;  /* 0x001000000400780b */ /* 0x000fda0003f04200 */
[----:B------:R-:W-:Y:S05]  /*4520*/  @P0 BRA `(.L_x_68) ;  /* 0x00000000001c0947 */ /* 0x000fea0003800000 */
[----:B------:R-:W-:Y:S01]  /*4530*/  IMAD.MOV.U32 R42, RZ, RZ, R50 ;  /* 0x000000ffff2a7224 */ /* 0x000fe200078e0032 */
[----:B------:R-:W-:Y:S01]  /*4540*/  MOV R45, 0x40000000 ;  /* 0x40000000002d7802 */ /* 0x000fe20000000f00 */
[----:B------:R-:W-:Y:S01]  /*4550*/  IMAD.MOV.U32 R43, RZ, RZ, R51 ;  /* 0x000000ffff2b7224 */ /* 0x000fe200078e0033 */
[----:B------:R-:W-:Y:S01]  /*4560*/  MOV R8, 0x4590 ;  /* 0x0000459000087802 */ /* 0x000fe20000000f00 */
[----:B------:R-:W-:-:S07]  /*4570*/  IMAD.MOV.U32 R44, RZ, RZ, RZ ;  /* 0x000000ffff2c7224 */ /* 0x000fce00078e00ff */
[----:B------:R-:W-:Y:S05]  /*4580*/  CALL.REL.NOINC `($__internal_1_$__cuda_sm20_div_rn_f64_full) ;  /* 0x0000003c004c7944 */ /* 0x000fea0003c00000 */
[----:B------:R-:W-:-:S07]  /*4590*/  IMAD.MOV.U32 R8, RZ, RZ, R10 ;  /* 0x000000ffff087224 */ /* 0x000fce00078e000a */
.L_x_68:
[----:B------:R-:W-:Y:S05]  /*45a0*/  BSYNC.RECONVERGENT B1 ;  /* 0x0000000000017941 */ /* 0x000fea0003800200 */
.L_x_67:
[----:B------:R-:W0:Y:S01]  /*45b0*/  LDC.64 R42, c[0x3][0x38] ;  /* 0x00c00e00ff2a7b82 */ /* 0x000e220000000a00 */
[----:B------:R-:W1:Y:S01]  /*45c0*/  LDCU.64 UR4, c[0x3][0x28] ;  /* 0x00c00500ff0477ac */ /* 0x000e620008000a00 */
[----:B------:R-:W-:Y:S01]  /*45d0*/  DMUL R6, R6, R8 ;  /* 0x0000000806067228 */ /* 0x000fe20000000000 */
[----:B------:R-:W-:-:S05]  /*45e0*/  FSETP.GEU.AND P1, PT, |R53|, 6.5827683646048100446e-37, PT ;  /* 0x036000003500780b */ /* 0x000fca0003f2e200 */
[----:B------:R-:W2:Y:S02]  /*45f0*/  LDC.64 R4, c[0x3][0x30] ;  /* 0x00c00c00ff047b82 */ /* 0x000ea40000000a00 */
[----:B-1----:R-:W-:Y:S02]  /*4600*/  DFMA R48, R6, UR4, R48 ;  /* 0x0000000406307c2b */ /* 0x002fe40008000030 */
[----:B0-----:R-:W-:-:S08]  /*4610*/  DFMA R42, R42, R42, R52 ;  /* 0x0000002a2a2a722b */ /* 0x001fd00000000034 */
[----:B--2---:R-:W-:Y:S01]  /*4620*/  DADD R42, R42, R4 ;  /* 0x000000002a2a7229 */ /* 0x004fe20000000004 */
[----:B------:R-:W-:-:S05]  /*4630*/  IMAD.MOV.U32 R4, RZ, RZ, 0x1 ;  /* 0x00000001ff047424 */ /* 0x000fca00078e00ff */
        /* <DEDUP_REMOVED lines=18> */
.L_x_69:
[----:B------:R-:W0:Y:S01]  /*4760*/  MUFU.RCP64H R7, R17 ;  /* 0x0000001100077308 */ /* 0x000e220000001800 */
[----:B------:R-:W-:Y:S01]  /*4770*/  MOV R6, 0x1 ;  /* 0x0000000100067802 */ /* 0x000fe20000000f00 */
[----:B------:R-:W1:Y:S01]  /*4780*/  LDCU.64 UR4, c[0x3][0x20] ;  /* 0x00c00400ff0477ac */ /* 0x000e620008000a00 */
[----:B------:R-:W-:Y:S01]  /*4790*/  DFMA R36, R46, R2, R36 ;  /* 0x000000022e24722b */ /* 0x000fe20000000024 */
[----:B------:R-:W-:Y:S07]  /*47a0*/  BSSY.RECONVERGENT B1, `(.L_x_70) ;  /* 0x0000016000017945 */ /* 0x000fee0003800200 */
[----:B------:R-:W-:-:S02]  /*47b0*/  DFMA R2, R36, -R4, R48 ;  /* 0x800000042402722b */ /* 0x000fc40000000030 */
[----:B0-----:R-:W-:-:S06]  /*47c0*/  DFMA R8, R6, -R16, 1 ;  /* 0x3ff000000608742b */ /* 0x001fcc0000000810 */
[----:B-1----:R-:W-:Y:S02]  /*47d0*/  DMUL R2, R2, UR4 ;  /* 0x0000000402027c28 */ /* 0x002fe40008000000 */
[----:B------:R-:W-:-:S08]  /*47e0*/  DFMA R8, R8, R8, R8 ;  /* 0x000000080808722b */ /* 0x000fd00000000008 */
        /* <DEDUP_REMOVED lines=9> */
[----:B------:R-:W-:Y:S01]  /*4880*/  IMAD.MOV.U32 R44, RZ, RZ, RZ ;  /* 0x000000ffff2c7224 */ /* 0x000fe200078e00ff */
[----:B------:R-:W-:Y:S01]  /*4890*/  MOV R8, 0x48e0 ;  /* 0x000048e000087802 */ /* 0x000fe20000000f00 */
[----:B------:R-:W-:Y:S02]  /*48a0*/  IMAD.MOV.U32 R45, RZ, RZ, 0x40000000 ;  /* 0x40000000ff2d7424 */ /* 0x000fe400078e00ff */
[----:B------:R-:W-:Y:S02]  /*48b0*/  IMAD.MOV.U32 R42, RZ, RZ, R16 ;  /* 0x000000ffff2a7224 */ /* 0x000fe400078e0010 */
[----:B------:R-:W-:-:S07]  /*48c0*/  IMAD.MOV.U32 R43, RZ, RZ, R17 ;  /* 0x000000ffff2b7224 */ /* 0x000fce00078e0011 */
[----:B------:R-:W-:Y:S05]  /*48d0*/  CALL.REL.NOINC `($__internal_1_$__cuda_sm20_div_rn_f64_full) ;  /* 0x0000003800787944 */ /* 0x000fea0003c00000 */
[----:B------:R-:W-:Y:S02]  /*48e0*/  IMAD.MOV.U32 R6, RZ, RZ, R10 ;  /* 0x000000ffff067224 */ /* 0x000fe400078e000a */
[----:B------:R-:W-:-:S07]  /*48f0*/  IMAD.MOV.U32 R7, RZ, RZ, R9 ;  /* 0x000000ffff077224 */ /* 0x000fce00078e0009 */
.L_x_71:
[----:B------:R-:W-:Y:S05]  /*4900*/  BSYNC.RECONVERGENT B1 ;  /* 0x0000000000017941 */ /* 0x000fea0003800200 */
.L_x_70:
[----:B------:R-:W0:Y:S01]  /*4910*/  MUFU.RCP64H R9, R15 ;  /* 0x0000000f00097308 */ /* 0x000e220000001800 */
[----:B------:R-:W-:Y:S01]  /*4920*/  MOV R8, 0x1 ;  /* 0x0000000100087802 */ /* 0x000fe20000000f00 */
[----:B------:R-:W-:Y:S01]  /*4930*/  BSSY.RECONVERGENT B1, `(.L_x_72) ;  /* 0x0000015000017945 */ /* 0x000fe20003800200 */
[----:B------:R-:W-:-:S04]  /*4940*/  FSETP.GEU.AND P1, PT, |R33|, 6.5827683646048100446e-37, PT ;  /* 0x036000002100780b */ /* 0x000fc80003f2e200 */
        /* <DEDUP_REMOVED lines=17> */
[----:B------:R-:W-:Y:S02]  /*4a60*/  IMAD.MOV.U32 R36, RZ, RZ, R10 ;  /* 0x000000ffff247224 */ /* 0x000fe400078e000a */
[----:B------:R-:W-:-:S07]  /*4a70*/  IMAD.MOV.U32 R37, RZ, RZ, R9 ;  /* 0x000000ffff257224 */ /* 0x000fce00078e0009 */
.L_x_73:
[----:B------:R-:W-:Y:S05]  /*4a80*/  BSYNC.RECONVERGENT B1 ;  /* 0x0000000000017941 */ /* 0x000fea0003800200 */
.L_x_72:
[----:B------:R-:W0:Y:S01]  /*4a90*/  MUFU.RCP64H R9, R15 ;  /* 0x0000000f00097308 */ /* 0x000e220000001800 */
[----:B------:R-:W-:Y:S01]  /*4aa0*/  IADD3 R8, PT, PT, R15, 0x300402, RZ ;  /* 0x003004020f087810 */ /* 0x000fe20007ffe0ff */
[----:B------:R-:W-:Y:S01]  /*4ab0*/  BSSY.RECONVERGENT B0, `(.L_x_74) ;  /* 0x000000f000007945 */ /* 0x000fe20003800200 */
[----:B------:R-:W-:Y:S02]  /*4ac0*/  DADD R6, -R36, R6 ;  /* 0x0000000024067229 */ /* 0x000fe40000000106 */
[----:B------:R-:W-:Y:S02]  /*4ad0*/  FSETP.GEU.AND P0, PT, |R8|, 5.8789094863358348022e-39, PT ;  /* 0x004004020800780b */ /* 0x000fe40003f0e200 */
[----:B0-----:R-:W-:-:S08]  /*4ae0*/  DFMA R10, -R14, R8, 1 ;  /* 0x3ff000000e0a742b */ /* 0x001fd00000000108 */
[----:B------:R-:W-:-:S08]  /*4af0*/  DFMA R10, R10, R10, R10 ;  /* 0x0000000a0a0a722b */ /* 0x000fd0000000000a */
[----:B------:R-:W-:-:S08]  /*4b00*/  DFMA R10, R8, R10, R8 ;  /* 0x0000000a080a722b */ /* 0x000fd00000000008 */
[----:B------:R-:W-:-:S08]  /*4b10*/  DFMA R32, -R14, R10, 1 ;  /* 0x3ff000000e20742b */ /* 0x000fd0000000010a */
[----:B------:R-:W-:Y:S01]  /*4b20*/  DFMA R32, R10, R32, R10 ;  /* 0x000000200a20722b */ /* 0x000fe2000000000a */
[----:B------:R-:W-:Y:S10]  /*4b30*/  @P0 BRA `(.L_x_75) ;  /* 0x0000000000180947 */ /* 0x000ff40003800000 */
[----:B------:R-:W-:Y:S01]  /*4b40*/  LOP3.LUT R8, R15, 0x7fffffff, RZ, 0xc0, !PT ;  /* 0x7fffffff0f087812 */ /* 0x000fe200078ec0ff */
[----:B------:R-:W-:Y:S02]  /*4b50*/  IMAD.MOV.U32 R10, RZ, RZ, R14 ;  /* 0x000000ffff0a7224 */ /* 0x000fe400078e000e */
[----:B------:R-:W-:Y:S02]  /*4b60*/  IMAD.MOV.U32 R11, RZ, RZ, R15 ;  /* 0x000000ffff0b7224 */ /* 0x000fe400078e000f */
[----:B------:R-:W-:Y:S01]  /*4b70*/  VIADD R32, R8, 0xfff00000 ;  /* 0xfff0000008207836 */ /* 0x000fe20000000000 */
[----:B------:R-:W-:-:S07]  /*4b80*/  MOV R8, 0x4ba0 ;  /* 0x00004ba000087802 */ /* 0x000fce0000000f00 */
[----:B------:R-:W-:Y:S05]  /*4b90*/  CALL.REL.NOINC `($__internal_0_$__cuda_sm20_dblrcp_rn_slowpath_v3) ;  /* 0x0000003400247944 */ /* 0x000fea0003c00000 */
.L_x_75:
[----:B------:R-:W-:Y:S05]  /*4ba0*/  BSYNC.RECONVERGENT B0 ;  /* 0x0000000000007941 */ /* 0x000fea0003800200 */
.L_x_74:
[----:B------:R-:W0:Y:S01]  /*4bb0*/  MUFU.RCP64H R9, R35 ;  /* 0x0000002300097308 */ /* 0x000e220000001800 */
[----:B------:R-:W-:Y:S01]  /*4bc0*/  IMAD.MOV.U32 R8, RZ, RZ, 0x1 ;  /* 0x00000001ff087424 */ /* 0x000fe200078e00ff */
[----:B------:R-:W-:Y:S05]  /*4bd0*/  BSSY.RECONVERGENT B1, `(.L_x_76) ;  /* 0x0000013000017945 */ /* 0x000fea0003800200 */
        /* <DEDUP_REMOVED lines=11> */
[----:B------:R-:W-:Y:S01]  /*4c90*/  IMAD.MOV.U32 R42, RZ, RZ, R34 ;  /* 0x000000ffff2a7224 */ /* 0x000fe200078e0022 */
[----:B------:R-:W-:Y:S01]  /*4ca0*/  MOV R44, RZ ;  /* 0x000000ff002c7202 */ /* 0x000fe20000000f00 */
[----:B------:R-:W-:Y:S01]  /*4cb0*/  IMAD.MOV.U32 R43, RZ, RZ, R35 ;  /* 0x000000ffff2b7224 */ /* 0x000fe200078e0023 */
[----:B------:R-:W-:Y:S01]  /*4cc0*/  MOV R8, 0x4cf0 ;  /* 0x00004cf000087802 */ /* 0x000fe20000000f00 */
[----:B------:R-:W-:-:S07]  /*4cd0*/  IMAD.MOV.U32 R45, RZ, RZ, 0x40000000 ;  /* 0x40000000ff2d7424 */ /* 0x000fce00078e00ff */
[----:B------:R-:W-:Y:S05]  /*4ce0*/  CALL.REL.NOINC `($__internal_1_$__cuda_sm20_div_rn_f64_full) ;  /* 0x0000003400747944 */ /* 0x000fea0003c00000 */
[----:B------:R-:W-:-:S07]  /*4cf0*/  IMAD.MOV.U32 R11, RZ, RZ, R9 ;  /* 0x000000ffff0b7224 */ /* 0x000fce00078e0009 */
.L_x_77:
[----:B------:R-:W-:Y:S05]  /*4d00*/  BSYNC.RECONVERGENT B1 ;  /* 0x0000000000017941 */ /* 0x000fea0003800200 */
.L_x_76:
[----:B------:R-:W0:Y:S01]  /*4d10*/  MUFU.RCP64H R9, R15 ;  /* 0x0000000f00097308 */ /* 0x000e220000001800 */
[----:B------:R-:W-:Y:S01]  /*4d20*/  IMAD.MOV.U32 R8, RZ, RZ, 0x1 ;  /* 0x00000001ff087424 */ /* 0x000fe200078e00ff */
[----:B------:R-:W1:Y:S01]  /*4d30*/  LDCU.64 UR4, c[0x3][0x28] ;  /* 0x00c00500ff0477ac */ /* 0x000e620008000a00 */
[----:B------:R-:W-:Y:S01]  /*4d40*/  FSETP.GEU.AND P1, PT, |R39|, 6.5827683646048100446e-37, PT ;  /* 0x036000002700780b */ /* 0x000fe20003f2e200 */
[----:B------:R-:W-:Y:S01]  /*4d50*/  BSSY.RECONVERGENT B1, `(.L_x_78) ;  /* 0x0000015000017945 */ /* 0x000fe20003800200 */
[----:B------:R-:W-:Y:S02]  /*4d60*/  DADD R36, R10, -R36 ;  /* 0x000000000a247229 */ /* 0x000fe40000000824 */
[----:B0-----:R-:W-:Y:S02]  /*4d70*/  DFMA R12, -R14, R8, 1 ;  /* 0x3ff000000e0c742b */ /* 0x001fe40000000108 */
[----:B-1----:R-:W-:-:S06]  /*4d80*/  DFMA R6, -R32, UR4, R6 ;  /* 0x0000000420067c2b */ /* 0x002fcc0008000106 */
        /* <DEDUP_REMOVED lines=16> */
[----:B------:R-:W-:-:S07]  /*4e90*/  IMAD.MOV.U32 R8, RZ, RZ, R10 ;  /* 0x000000ffff087224 */ /* 0x000fce00078e000a */
.L_x_79:
[----:B------:R-:W-:Y:S05]  /*4ea0*/  BSYNC.RECONVERGENT B1 ;  /* 0x0000000000017941 */ /* 0x000fea0003800200 */
.L_x_78:
[----:B------:R-:W0:Y:S01]  /*4eb0*/  MUFU.RCP64H R11, 3 ;  /* 0x40080000000b7908 */ /* 0x000e220000001800 */
[----:B------:R-:W-:Y:S01]  /*4ec0*/  IMAD.MOV.U32 R14, RZ, RZ, 0x0 ;  /* 0x00000000ff0e7424 */ /* 0x000fe200078e00ff */
[----:B------:R-:W-:Y:S01]  /*4ed0*/  DADD R36, R36, -R8 ;  /* 0x0000000024247229 */ /* 0x000fe20000000808 */
[----:B------:R-:W-:Y:S01]  /*4ee0*/  IMAD.MOV.U32 R15, RZ, RZ, 0x40080000 ;  /* 0x40080000ff0f7424 */ /* 0x000fe200078e00ff */
[----:B------:R-:W1:Y:S01]  /*4ef0*/  LDCU.64 UR4, c[0x3][0x20] ;  /* 0x00c00400ff0477ac */ /* 0x000e620008000a00 */
[----:B------:R-:W-:Y:S01]  /*4f00*/  IMAD.MOV.U32 R10, RZ, RZ, 0x1 ;  /* 0x00000001ff0a7424 */ /* 0x000fe200078e00ff */
[----:B------:R-:W-:Y:S01]  /*4f10*/  FSETP.GEU.AND P1, PT, |R19|, 6.5827683646048100446e-37, PT ;  /* 0x036000001300780b */ /* 0x000fe20003f2e200 */
[----:B------:R-:W-:Y:S03]  /*4f20*/  BSSY.RECONVERGENT B1, `(.L_x_80) ;  /* 0x0000018000017945 */ /* 0x000fe60003800200 */
[----:B------:R-:W-:-:S02]  /*4f30*/  DFMA R4, -R36, R4, R6 ;  /* 0x000000042404722b */ /* 0x000fc40000000106 */
[----:B0-----:R-:W-:-:S06]  /*4f40*/  DFMA R12, R10, -R14, 1 ;  /* 0x3ff000000a0c742b */ /* 0x001fcc000000080e */
[----:B-1----:R-:W-:Y:S02]  /*4f50*/  DMUL R4, R4, UR4 ;  /* 0x0000000404047c28 */ /* 0x002fe40008000000 */
[----:B------:R-:W-:-:S08]  /*4f60*/  DFMA R12, R12, R12, R12 ;  /* 0x0000000c0c0c722b */ /* 0x000fd0000000000c */
[----:B------:R-:W-:-:S08]  /*4f70*/  DFMA R12, R10, R12, R10 ;  /* 0x0000000c0a0c722b */ /* 0x000fd0000000000a */
[----:B------:R-:W-:-:S08]  /*4f80*/  DFMA R10, R12, -R14, 1 ;  /* 0x3ff000000c0a742b */ /* 0x000fd0000000080e */
[----:B------:R-:W-:Y:S01]  /*4f90*/  DFMA R10, R12, R10, R12 ;  /* 0x0000000a0c0a722b */ /* 0x000fe2000000000c */
[----:B------:R-:W-:Y:S02]  /*4fa0*/  IMAD.MOV.U32 R12, RZ, RZ, R18 ;  /* 0x000000ffff0c7224 */ /* 0x000fe400078e0012 */
[----:B------:R-:W-:-:S06]  /*4fb0*/  IMAD.MOV.U32 R13, RZ, RZ, R19 ;  /* 0x000000ffff0d7224 */ /* 0x000fcc00078e0013 */
[----:B------:R-:W-:-:S08]  /*4fc0*/  DMUL R14, R10, R12 ;  /* 0x0000000c0a0e7228 */ /* 0x000fd00000000000 */
[----:B------:R-:W-:-:S08]  /*4fd0*/  DFMA R12, R14, -3, R12 ;  /* 0xc00800000e0c782b */ /* 0x000fd0000000000c */
[----:B------:R-:W-:-:S10]  /*4fe0*/  DFMA R14, R10, R12, R14 ;  /* 0x0000000c0a0e722b */ /* 0x000fd4000000000e */
[----:B------:R-:W-:-:S05]  /*4ff0*/  FFMA R6, RZ, 2.125, R15 ;  /* 0x40080000ff067823 */ /* 0x000fca000000000f */
[----:B------:R-:W-:-:S13]  /*5000*/  FSETP.GT.AND P0, PT, |R6|, 1.469367938527859385e-39, PT ;  /* 0x001000000600780b */ /* 0x000fda0003f04200 */
[----:B------:R-:W-:Y:S05]  /*5010*/  @P0 BRA P1, `(.L_x_81) ;  /* 0x0000000000200947 */ /* 0x000fea0000800000 */
[----:B------:R-:W-:Y:S01]  /*5020*/  MOV R44, R18 ;  /* 0x00000012002c7202 */ /* 0x000fe20000000f00 */
[----:B------:R-:W-:Y:S01]  /*5030*/  IMAD.MOV.U32 R45, RZ, RZ, R19 ;  /* 0x000000ffff2d7224 */ /* 0x000fe200078e0013 */
[----:B------:R-:W-:Y:S01]  /*5040*/  MOV R8, 0x5080 ;  /* 0x0000508000087802 */ /* 0x000fe20000000f00 */
[----:B------:R-:W-:Y:S02]  /*5050*/  IMAD.MOV.U32 R42, RZ, RZ, RZ ;  /* 0x000000ffff2a7224 */ /* 0x000fe400078e00ff */
[----:B------:R-:W-:-:S07]  /*5060*/  IMAD.MOV.U32 R43, RZ, RZ, 0x40080000 ;  /* 0x40080000ff2b7424 */ /* 0x000fce00078e00ff */
[----:B------:R-:W-:Y:S05]  /*5070*/  CALL.REL.NOINC `($__internal_1_$__cuda_sm20_div_rn_f64_full) ;  /* 0x0000003000907944 */ /* 0x000fea0003c00000 */
[----:B------:R-:W-:Y:S02]  /*5080*/  IMAD.MOV.U32 R14, RZ, RZ, R10 ;  /* 0x000000ffff0e7224 */ /* 0x000fe400078e000a */
[----:B------:R-:W-:-:S07]  /*5090*/  IMAD.MOV.U32 R15, RZ, RZ, R9 ;  /* 0x000000ffff0f7224 */ /* 0x000fce00078e0009 */
.L_x_81:
[----:B------:R-:W-:Y:S05]  /*50a0*/  BSYNC.RECONVERGENT B1 ;  /* 0x0000000000017941 */ /* 0x000fea0003800200 */
.L_x_80:
        /* <DEDUP_REMOVED lines=16> */
[----:B------:R-:W-:Y:S01]  /*51b0*/  MOV R44, R4 ;  /* 0x00000004002c7202 */ /* 0x000fe20000000f00 */
[----:B------:R-:W-:Y:S01]  /*51c0*/  IMAD.MOV.U32 R45, RZ, RZ, R5 ;  /* 0x000000ffff2d7224 */ /* 0x000fe200078e0005 */
[----:B------:R-:W-:-:S07]  /*51d0*/  MOV R8, 0x51f0 ;  /* 0x000051f000087802 */ /* 0x000fce0000000f00 */
[----:B------:R-:W-:Y:S05]  /*51e0*/  CALL.REL.NOINC `($__internal_1_$__cuda_sm20_div_rn_f64_full) ;  /* 0x0000003000347944 */ /* 0x000fea0003c00000 */
[----:B------:R-:W-:-:S07]  /*51f0*/  IMAD.MOV.U32 R8, RZ, RZ, R10 ;  /* 0x000000ffff087224 */ /* 0x000fce00078e000a */
.L_x_83:
[----:B------:R-:W-:Y:S05]  /*5200*/  BSYNC.RECONVERGENT B1 ;  /* 0x0000000000017941 */ /* 0x000fea0003800200 */
.L_x_82:
[----:B------:R-:W-:Y:S01]  /*5210*/  DADD R12, -RZ, |R30| ;  /* 0x00000000ff0c7229 */ /* 0x000fe2000000051e */
[----:B------:R-:W-:Y:S01]  /*5220*/  BSSY.RECONVERGENT B0, `(.L_x_84) ;  /* 0x0000007000007945 */ /* 0x000fe20003800200 */
[----:B------:R-:W-:Y:S01]  /*5230*/  DMUL R6, R8, R14 ;  /* 0x0000000e08067228 */ /* 0x000fe20000000000 */
[----:B------:R-:W-:Y:S01]  /*5240*/  IMAD.MOV.U32 R10, RZ, RZ, 0x55555555 ;  /* 0x55555555ff0a7424 */ /* 0x000fe200078e00ff */
[----:B------:R-:W-:Y:S01]  /*5250*/  MOV R8, 0x5290 ;  /* 0x0000529000087802 */ /* 0x000fe20000000f00 */
[----:B------:R-:W-:-:S05]  /*5260*/  IMAD.MOV.U32 R11, RZ, RZ, -0x402aaaab ;  /* 0xbfd55555ff0b7424 */ /* 0x000fca00078e00ff */
[----:B------:R-:W-:-:S07]  /*5270*/  IMAD.MOV.U32 R9, RZ, RZ, R13 ;  /* 0x000000ffff097224 */ /* 0x000fce00078e000d */
[----:B------:R-:W-:Y:S05]  /*5280*/  CALL.REL.NOINC `($_Z18b3lyp_fused_kerneliibPKdS0_S0_S0_S0_S0_S0_S0_PdS1_$__internal_accurate_pow) ;  /* 0x0000003800387944 */ /* 0x000fea0003c00000 */
[----:B------:R-:W-:Y:S05]  /*5290*/  BSYNC.RECONVERGENT B0 ;  /* 0x0000000000007941 */ /* 0x000fea0003800200 */
.L_x_84:
[----:B------:R-:W-:Y:S01]  /*52a0*/  IMAD.MOV.U32 R12, RZ, RZ, 0x55555555 ;  /* 0x55555555ff0c7424 */ /* 0x000fe200078e00ff */
[----:B------:R-:W-:Y:S01]  /*52b0*/  MOV R13, 0x3fd55555 ;  /* 0x3fd55555000d7802 */ /* 0x000fe20000000f00 */
[----:B------:R-:W-:Y:S01]  /*52c0*/  BSSY.RECONVERGENT B0, `(.L_x_85) ;  /* 0x000000c000007945 */ /* 0x000fe20003800200 */
[----:B------:R-:W-:Y:S02]  /*52d0*/  FSEL R10, R10, RZ, P4 ;  /* 0x000000ff0a0a7208 */ /* 0x000fe40002000000 */
[----:B------:R-:W-:Y:S02]  /*52e0*/  FSEL R11, R9, -QNAN , P4 ;  /* 0xfff80000090b7808 */ /* 0x000fe40002000000 */
[----:B------:R-:W-:-:S10]  /*52f0*/  DADD R4, R30, -R12 ;  /* 0x000000001e047229 */ /* 0x000fd4000000080c */
[----:B------:R-:W-:-:S04]  /*5300*/  LOP3.LUT R4, R5, 0x7ff00000, RZ, 0xc0, !PT ;  /* 0x7ff0000005047812 */ /* 0x000fc800078ec0ff */
[----:B------:R-:W-:-:S13]  /*5310*/  ISETP.NE.AND P0, PT, R4, 0x7ff00000, PT ;  /* 0x7ff000000400780c */ /* 0x000fda0003f05270 */
[----:B------:R-:W-:Y:S05]  /*5320*/  @P0 BRA `(.L_x_86) ;  /* 0x0000000000140947 */ /* 0x000fea0003800000 */
[----:B------:R-:W-:-:S14]  /*5330*/  DSETP.NAN.AND P0, PT, R30, R30, PT ;  /* 0x0000001e1e00722a */ /* 0x000fdc0003f08000 */
[----:B------:R-:W-:Y:S01]  /*5340*/  @P0 DADD R10, R30, -R12 ;  /* 0x000000001e0a0229 */ /* 0x000fe2000000080c */
[----:B------:R-:W-:Y:S10]  /*5350*/  @P0 BRA `(.L_x_86) ;  /* 0x0000000000080947 */ /* 0x000ff40003800000 */
[----:B------:R-:W-:-:S14]  /*5360*/  DSETP.NEU.AND P0, PT, |R30|, +INF , PT ;  /* 0x7ff000001e00742a */ /* 0x000fdc0003f0d200 */
[----:B------:R-:W-:-:S07]  /*5370*/  @!P0 CS2R R10, SRZ ;  /* 0x00000000000a8805 */ /* 0x000fce000001ff00 */
.L_x_86:
[----:B------:R-:W-:Y:S05]  /*5380*/  BSYNC.RECONVERGENT B0 ;  /* 0x0000000000007941 */ /* 0x000fea0003800200 */
.L_x_85:
[----:B------:R-:W0:Y:S01]  /*5390*/  LDCU.64 UR4, c[0x3][0x58] ;  /* 0x00c00b00ff0477ac */ /* 0x000e220008000a00 */
[----:B------:R-:W-:Y:S01]  /*53a0*/  DSETP.NEU.AND P4, PT, R30, 1, PT ;  /* 0x3ff000001e00742a */ /* 0x000fe20003f8d000 */
[----:B------:R-:W-:Y:S01]  /*53b0*/  IMAD.MOV.U32 R8, RZ, RZ, 0x652b82fe ;  /* 0x652b82feff087424 */ /* 0x000fe200078e00ff */
[----:B------:R-:W1:Y:S01]  /*53c0*/  LDC.64 R16, c[0x3][0x60] ;  /* 0x00c01800ff107b82 */ /* 0x000e620000000a00 */
[----:B------:R-:W-:Y:S01]  /*53d0*/  IMAD.MOV.U32 R9, RZ, RZ, 0x3ff71547 ;  /* 0x3ff71547ff097424 */ /* 0x000fe200078e00ff */
[----:B------:R-:W-:Y:S01]  /*53e0*/  BSSY.RECONVERGENT B0, `(.L_x_87) ;  /* 0x0000046000007945 */ /* 0x000fe20003800200 */
[----:B------:R-:W-:Y:S02]  /*53f0*/  ISETP.GE.AND P5, PT, R31, RZ, PT ;  /* 0x000000ff1f00720c */ /* 0x000fe40003fa6270 */
[----:B------:R-:W-:Y:S02]  /*5400*/  FSEL R18, R10, RZ, P4 ;  /* 0x000000ff0a127208 */ /* 0x000fe40002000000 */
[----:B------:R-:W-:-:S06]  /*5410*/  FSEL R19, R11, 1.875, P4 ;  /* 0x3ff000000b137808 */ /* 0x000fcc0002000000 */
[----:B0-----:R-:W-:Y:S01]  /*5420*/  DMUL R4, R18, -UR4 ;  /* 0x8000000412047c28 */ /* 0x001fe20008000000 */
[----:B------:R-:W-:Y:S01]  /*5430*/  UMOV UR4, 0xfefa39ef ;  /* 0xfefa39ef00047882 */ /* 0x000fe20000000000 */
[----:B------:R-:W-:-:S06]  /*5440*/  UMOV UR5, 0x3fe62e42 ;  /* 0x3fe62e4200057882 */ /* 0x000fcc0000000000 */
[----:B------:R-:W-:Y:S02]  /*5450*/  DFMA R8, R4, R8, 6.75539944105574400000e+15 ;  /* 0x433800000408742b */ /* 0x000fe40000000008 */
[----:B------:R-:W-:-:S06]  /*5460*/  FSETP.GEU.AND P0, PT, |R5|, 4.1917929649353027344, PT ;  /* 0x4086232b0500780b */ /* 0x000fcc0003f0e200 */
[----:B------:R-:W-:-:S08]  /*5470*/  DADD R10, R8, -6.75539944105574400000e+15 ;  /* 0xc3380000080a7429 */ /* 0x000fd00000000000 */
[----:B------:R-:W-:Y:S01]  /*5480*/  DFMA R12, R10, -UR4, R4 ;  /* 0x800000040a0c7c2b */ /* 0x000fe20008000004 */
[----:B------:R-:W-:Y:S01]  /*5490*/  UMOV UR4, 0x3b39803f ;  /* 0x3b39803f00047882 */ /* 0x000fe20000000000 */
[----:B------:R-:W-:-:S06]  /*54a0*/  UMOV UR5, 0x3c7abc9e ;  /* 0x3c7abc9e00057882 */ /* 0x000fcc0000000000 */
[----:B------:R-:W-:Y:S01]  /*54b0*/  DFMA R12, R10, -UR4, R12 ;  /* 0x800000040a0c7c2b */ /* 0x000fe2000800000c */
[----:B------:R-:W-:Y:S01]  /*54c0*/  UMOV UR4, 0x69ce2bdf ;  /* 0x69ce2bdf00047882 */ /* 0x000fe20000000000 */
[----:B------:R-:W-:Y:S01]  /*54d0*/  IMAD.MOV.U32 R10, RZ, RZ, -0x35dec16 ;  /* 0xfca213eaff0a7424 */ /* 0x000fe200078e00ff */
[----:B------:R-:W-:Y:S01]  /*54e0*/  UMOV UR5, 0x3e5ade15 ;  /* 0x3e5ade1500057882 */ /* 0x000fe20000000000 */
[----:B------:R-:W-:-:S06]  /*54f0*/  IMAD.MOV.U32 R11, RZ, RZ, 0x3e928af3 ;  /* 0x3e928af3ff0b7424 */ /* 0x000fcc00078e00ff */
        /* <DEDUP_REMOVED lines=14> */
[----:B-1----:R-:W-:Y:S01]  /*55e0*/  DFMA R10, R18, R16, 1 ;  /* 0x3ff00000120a742b */ /* 0x002fe20000000010 */
[----:B------:R-:W-:-:S05]  /*55f0*/  UMOV UR5, 0x3f811111 ;  /* 0x3f81111100057882 */ /* 0x000fca0000000000 */
[----:B------:R-:W-:Y:S01]  /*5600*/  DFMA R14, R12, R14, UR4 ;  /* 0x000000040c0e7e2b */ /* 0x000fe2000800000e */
[----:B------:R-:W0:Y:S01]  /*5610*/  MUFU.RCP64H R17, R11 ;  /* 0x0000000b00117308 */ /* 0x000e220000001800 */
[----:B------:R-:W-:Y:S01]  /*5620*/  UMOV UR4, 0x555502a1 ;  /* 0x555502a100047882 */ /* 0x000fe20000000000 */
[----:B------:R-:W-:Y:S01]  /*5630*/  UMOV UR5, 0x3fa55555 ;  /* 0x3fa5555500057882 */ /* 0x000fe20000000000 */
[----:B------:R-:W-:-:S04]  /*5640*/  VIADD R16, R11, 0x300402 ;  /* 0x003004020b107836 */ /* 0x000fc80000000000 */
[----:B------:R-:W-:Y:S01]  /*5650*/  DFMA R14, R12, R14, UR4 ;  /* 0x000000040c0e7e2b */ /* 0x000fe2000800000e */
[----:B------:R-:W-:Y:S01]  /*5660*/  UMOV UR4, 0x55555511 ;  /* 0x5555551100047882 */ /* 0x000fe20000000000 */
[----:B------:R-:W-:Y:S01]  /*5670*/  UMOV UR5, 0x3fc55555 ;  /* 0x3fc5555500057882 */ /* 0x000fe20000000000 */
[----:B------:R-:W-:-:S05]  /*5680*/  FSETP.GEU.AND P2, PT, |R16|, 5.8789094863358348022e-39, PT ;  /* 0x004004021000780b */ /* 0x000fca0003f4e200 */
[----:B------:R-:W-:Y:S01]  /*5690*/  DFMA R14, R12, R14, UR4 ;  /* 0x000000040c0e7e2b */ /* 0x000fe2000800000e */
[----:B------:R-:W-:Y:S01]  /*56a0*/  UMOV UR4, 0xb ;  /* 0x0000000b00047882 */ /* 0x000fe20000000000 */
[----:B0-----:R-:W-:Y:S01]  /*56b0*/  DFMA R18, -R10, R16, 1 ;  /* 0x3ff000000a12742b */ /* 0x001fe20000000110 */
[----:B------:R-:W-:-:S05]  /*56c0*/  UMOV UR5, 0x3fe00000 ;  /* 0x3fe0000000057882 */ /* 0x000fca0000000000 */
[----:B------:R-:W-:Y:S02]  /*56d0*/  DFMA R14, R12, R14, UR4 ;  /* 0x000000040c0e7e2b */ /* 0x000fe4000800000e */
[----:B------:R-:W-:-:S06]  /*56e0*/  DFMA R18, R18, R18, R18 ;  /* 0x000000121212722b */ /* 0x000fcc0000000012 */
[----:B------:R-:W-:Y:S02]  /*56f0*/  DFMA R14, R12, R14, 1 ;  /* 0x3ff000000c0e742b */ /* 0x000fe4000000000e */
[----:B------:R-:W-:-:S06]  /*5700*/  DFMA R18, R16, R18, R16 ;  /* 0x000000121012722b */ /* 0x000fcc0000000010 */
[----:B------:R-:W-:Y:S02]  /*5710*/  DFMA R32, R12, R14, 1 ;  /* 0x3ff000000c20742b */ /* 0x000fe4000000000e */
[----:B------:R-:W-:-:S08]  /*5720*/  DFMA R12, -R10, R18, 1 ;  /* 0x3ff000000a0c742b */ /* 0x000fd00000000112 */
[----:B------:R-:W-:Y:S01]  /*5730*/  DFMA R16, R18, R12, R18 ;  /* 0x0000000c1210722b */ /* 0x000fe20000000012 */
[----:B------:R-:W-:Y:S01]  /*5740*/  IMAD R15, R8, 0x100000, R33 ;  /* 0x00100000080f7824 */ /* 0x000fe200078e0221 */
[----:B------:R-:W-:Y:S01]  /*5750*/  MOV R14, R32 ;  /* 0x00000020000e7202 */ /* 0x000fe20000000f00 */
[----:B------:R-:W-:Y:S08]  /*5760*/  @!P0 BRA `(.L_x_88) ;  /* 0x0000000000348947 */ /* 0x000ff00003800000 */
[----:B------:R-:W-:Y:S01]  /*5770*/  FSETP.GEU.AND P1, PT, |R5|, 4.2275390625, PT ;  /* 0x408748000500780b */ /* 0x000fe20003f2e200 */
[C---:B------:R-:W-:Y:S02]  /*5780*/  DADD R12, R4.reuse, +INF ;  /* 0x7ff00000040c7429 */ /* 0x040fe40000000000 */
[----:B------:R-:W-:-:S08]  /*5790*/  DSETP.GEU.AND P0, PT, R4, RZ, PT ;  /* 0x000000ff0400722a */ /* 0x000fd00003f0e000 */
[----:B------:R-:W-:Y:S02]  /*57a0*/  FSEL R14, R12, RZ, P0 ;  /* 0x000000ff0c0e7208 */ /* 0x000fe40000000000 */
[----:B------:R-:W-:Y:S01]  /*57b0*/  @!P1 LEA.HI R9, R8, R8, RZ, 0x1 ;  /* 0x0000000808099211 */ /* 0x000fe200078f08ff */
[----:B------:R-:W-:Y:S01]  /*57c0*/  @!P1 IMAD.MOV.U32 R4, RZ, RZ, R32 ;  /* 0x000000ffff049224 */ /* 0x000fe200078e0020 */
[----:B------:R-:W-:Y:S02]  /*57d0*/  FSEL R15, R13, RZ, P0 ;  /* 0x000000ff0d0f7208 */ /* 0x000fe40000000000 */
[----:B------:R-:W-:-:S05]  /*57e0*/  @!P1 SHF.R.S32.HI R9, RZ, 0x1, R9 ;  /* 0x00000001ff099819 */ /* 0x000fca0000011409 */
[----:B------:R-:W-:Y:S02]  /*57f0*/  @!P1 IMAD.IADD R8, R8, 0x1, -R9 ;  /* 0x0000000108089824 */ /* 0x000fe400078e0a09 */
[----:B------:R-:W-:-:S03]  /*5800*/  @!P1 IMAD R5, R9, 0x100000, R33 ;  /* 0x0010000009059824 */ /* 0x000fc600078e0221 */
[----:B------:R-:W-:Y:S01]  /*5810*/  @!P1 LEA R9, R8, 0x3ff00000, 0x14 ;  /* 0x3ff0000008099811 */ /* 0x000fe200078ea0ff */
[----:B------:R-:W-:-:S06]  /*5820*/  @!P1 IMAD.MOV.U32 R8, RZ, RZ, RZ ;  /* 0x000000ffff089224 */ /* 0x000fcc00078e00ff */
[----:B------:R-:W-:-:S11]  /*5830*/  @!P1 DMUL R14, R4, R8 ;  /* 0x00000008040e9228 */ /* 0x000fd60000000000 */
.L_x_88:
[----:B------:R-:W-:Y:S05]  /*5840*/  BSYNC.RECONVERGENT B0 ;  /* 0x0000000000007941 */ /* 0x000fea0003800200 */
.L_x_87:
[----:B------:R-:W-:Y:S04]  /*5850*/  BSSY.RECONVERGENT B0, `(.L_x_89) ;  /* 0x0000008000007945 */ /* 0x000fe80003800200 */
[----:B------:R-:W-:Y:S05]  /*5860*/  @P2 BRA `(.L_x_90) ;  /* 0x0000000000182947 */ /* 0x000fea0003800000 */
[----:B------:R-:W-:Y:S02]  /*5870*/  LOP3.LUT R4, R11, 0x7fffffff, RZ, 0xc0, !PT ;  /* 0x7fffffff0b047812 */ /* 0x000fe400078ec0ff */
[----:B------:R-:W-:-:S03]  /*5880*/  MOV R8, 0x58b0 ;  /* 0x000058b000087802 */ /* 0x000fc60000000f00 */
[----:B------:R-:W-:-:S07]  /*5890*/  VIADD R32, R4, 0xfff00000 ;  /* 0xfff0000004207836 */ /* 0x000fce0000000000 */
[----:B------:R-:W-:Y:S05]  /*58a0*/  CALL.REL.NOINC `($__internal_0_$__cuda_sm20_dblrcp_rn_slowpath_v3) ;  /* 0x0000002400e07944 */ /* 0x000fea0003c00000 */
[----:B------:R-:W-:Y:S01]  /*58b0*/  IMAD.MOV.U32 R16, RZ, RZ, R32 ;  /* 0x000000ffff107224 */ /* 0x000fe200078e0020 */
[----:B------:R-:W-:-:S07]  /*58c0*/  MOV R17, R33 ;  /* 0x0000002100117202 */ /* 0x000fce0000000f00 */
.L_x_90:
[----:B------:R-:W-:Y:S05]  /*58d0*/  BSYNC.RECONVERGENT B0 ;  /* 0x0000000000007941 */ /* 0x000fea0003800200 */
.L_x_89:
[----:B------:R-:W-:Y:S01]  /*58e0*/  BSSY.RECONVERGENT B0, `(.L_x_91) ;  /* 0x0000007000007945 */ /* 0x000fe20003800200 */
[----:B------:R-:W-:Y:S01]  /*58f0*/  IMAD.MOV.U32 R12, RZ, RZ, 0x2e9d68cd ;  /* 0x2e9d68cdff0c7424 */ /* 0x000fe200078e00ff */
[----:B------:R-:W-:Y:S01]  /*5900*/  MOV R8, 0x5950 ;  /* 0x0000595000087802 */ /* 0x000fe20000000f00 */
[----:B------:R-:W-:Y:S02]  /*5910*/  IMAD.MOV.U32 R9, RZ, RZ, 0x403d9bdb ;  /* 0x403d9bdbff097424 */ /* 0x000fe400078e00ff */
[----:B------:R-:W-:Y:S02]  /*5920*/  IMAD.MOV.U32 R10, RZ, RZ, 0x55555555 ;  /* 0x55555555ff0a7424 */ /* 0x000fe400078e00ff */
[----:B------:R-:W-:-:S07]  /*5930*/  IMAD.MOV.U32 R11, RZ, RZ, 0x3fe55555 ;  /* 0x3fe55555ff0b7424 */ /* 0x000fce00078e00ff */
[----:B------:R-:W-:Y:S05]  /*5940*/  CALL.REL.NOINC `($_Z18b3lyp_fused_kerneliibPKdS0_S0_S0_S0_S0_S0_S0_PdS1_$__internal_accurate_pow) ;  /* 0x0000003000887944 */ /* 0x000fea0003c00000 */
[----:B------:R-:W-:Y:S05]  /*5950*/  BSYNC.RECONVERGENT B0 ;  /* 0x0000000000007941 */ /* 0x000fea0003800200 */
.L_x_91:
[----:B------:R-:W-:Y:S01]  /*5960*/  DADD R12, -RZ, |R30| ;  /* 0x00000000ff0c7229 */ /* 0x000fe2000000051e */
[----:B------:R-:W-:Y:S01]  /*5970*/  IMAD.MOV.U32 R11, RZ, RZ, R9 ;  /* 0x000000ffff0b7224 */ /* 0x000fe200078e0009 */
[----:B------:R-:W-:Y:S01]  /*5980*/  UMOV UR4, 0x33333333 ;  /* 0x3333333300047882 */ /* 0x000fe20000000000 */
[----:B------:R-:W-:Y:S01]  /*5990*/  UMOV UR5, 0x3fd33333 ;  /* 0x3fd3333300057882 */ /* 0x000fe20000000000 */
[----:B------:R-:W-:Y:S01]  /*59a0*/  BSSY.RECONVERGENT B0, `(.L_x_92) ;  /* 0x0000007000007945 */ /* 0x000fe20003800200 */
[----:B------:R-:W-:Y:S02]  /*59b0*/  MOV R8, 0x5a10 ;  /* 0x00005a1000087802 */ /* 0x000fe40000000f00 */
[----:B------:R-:W-:Y:S01]  /*59c0*/  DMUL R4, R10, UR4 ;  /* 0x000000040a047c28 */ /* 0x000fe20008000000 */
[----:B------:R-:W-:Y:S02]  /*59d0*/  MOV R10, 0xaaaaaaab ;  /* 0xaaaaaaab000a7802 */ /* 0x000fe40000000f00 */
[----:B------:R-:W-:-:S02]  /*59e0*/  IMAD.MOV.U32 R9, RZ, RZ, R13 ;  /* 0x000000ffff097224 */ /* 0x000fc400078e000d */
[----:B------:R-:W-:-:S07]  /*59f0*/  IMAD.MOV.U32 R11, RZ, RZ, 0x3ffaaaaa ;  /* 0x3ffaaaaaff0b7424 */ /* 0x000fce00078e00ff */
[----:B------:R-:W-:Y:S05]  /*5a00*/  CALL.REL.NOINC `($_Z18b3lyp_fused_kerneliibPKdS0_S0_S0_S0_S0_S0_S0_PdS1_$__internal_accurate_pow) ;  /* 0x0000003000587944 */ /* 0x000fea0003c00000 */
[----:B------:R-:W-:Y:S05]  /*5a10*/  BSYNC.RECONVERGENT B0 ;  /* 0x0000000000007941 */ /* 0x000fea0003800200 */
.L_x_92:
[----:B------:R-:W0:Y:S01]  /*5a20*/  MUFU.RCP64H R33, R31 ;  /* 0x0000001f00217308 */ /* 0x000e220000001800 */
[----:B------:R-:W-:Y:S01]  /*5a30*/  IMAD.MOV.U32 R18, RZ, RZ, -0x55555555 ;  /* 0xaaaaaaabff127424 */ /* 0x000fe200078e00ff */
[----:B------:R-:W-:Y:S01]  /*5a40*/  FSEL R8, R10, RZ, P5 ;  /* 0x000000ff0a087208 */ /* 0x000fe20002800000 */
[----:B------:R-:W-:Y:S01]  /*5a50*/  IMAD.MOV.U32 R19, RZ, RZ, 0x3ffaaaaa ;  /* 0x3ffaaaaaff137424 */ /* 0x000fe200078e00ff */
[----:B------:R-:W-:Y:S01]  /*5a60*/  BSSY.RECONVERGENT B0, `(.L_x_93) ;  /* 0x0000011000007945 */ /* 0x000fe20003800200 */
[----:B------:R-:W-:Y:S01]  /*5a70*/  IMAD.MOV.U32 R32, RZ, RZ, 0x1 ;  /* 0x00000001ff207424 */ /* 0x000fe200078e00ff */
[----:B------:R-:W-:-:S03]  /*5a80*/  FSEL R9, R9, -QNAN , P5 ;  /* 0xfff8000009097808 */ /* 0x000fc60002800000 */
[C---:B------:R-:W-:Y:S02]  /*5a90*/  DADD R12, R30.reuse, R18 ;  /* 0x000000001e0c7229 */ /* 0x040fe40000000012 */
[----:B0-----:R-:W-:-:S08]  /*5aa0*/  DFMA R34, -R30, R32, 1 ;  /* 0x3ff000001e22742b */ /* 0x001fd00000000120 */
[----:B------:R-:W-:-:S04]  /*5ab0*/  LOP3.LUT R12, R13, 0x7ff00000, RZ, 0xc0, !PT ;  /* 0x7ff000000d0c7812 */ /* 0x000fc800078ec0ff */
[----:B------:R-:W-:Y:S01]  /*5ac0*/  ISETP.NE.AND P0, PT, R12, 0x7ff00000, PT ;  /* 0x7ff000000c00780c */ /* 0x000fe20003f05270 */
[----:B------:R-:W-:-:S08]  /*5ad0*/  DFMA R34, R34, R34, R34 ;  /* 0x000000222222722b */ /* 0x000fd00000000022 */
[----:B------:R-:W-:-:S08]  /*5ae0*/  DFMA R34, R32, R34, R32 ;  /* 0x000000222022722b */ /* 0x000fd00000000020 */
[----:B------:R-:W-:Y:S01]  /*5af0*/  DFMA R10, -R30, R34, 1 ;  /* 0x3ff000001e0a742b */ /* 0x000fe20000000122 */
[----:B------:R-:W-:Y:S10]  /*5b00*/  @P0 BRA `(.L_x_94) ;  /* 0x0000000000180947 */ /* 0x000ff40003800000 */
[----:B------:R-:W-:-:S14]  /*5b10*/  DSETP.NAN.AND P0, PT, R30, R30, PT ;  /* 0x0000001e1e00722a */ /* 0x000fdc0003f08000 */
[----:B------:R-:W-:Y:S01]  /*5b20*/  @P0 DADD R8, R30, R18 ;  /* 0x000000001e080229 */ /* 0x000fe20000000012 */
[----:B------:R-:W-:Y:S10]  /*5b30*/  @P0 BRA `(.L_x_94) ;  /* 0x00000000000c0947 */ /* 0x000ff40003800000 */
[----:B------:R-:W-:-:S14]  /*5b40*/  DSETP.NEU.AND P0, PT, |R30|, +INF , PT ;  /* 0x7ff000001e00742a */ /* 0x000fdc0003f0d200 */
[----:B------:R-:W-:Y:S02]  /*5b50*/  @!P0 IMAD.MOV.U32 R8, RZ, RZ, 0x0 ;  /* 0x00000000ff088424 */ /* 0x000fe400078e00ff */
[----:B------:R-:W-:-:S07]  /*5b60*/  @!P0 IMAD.MOV.U32 R9, RZ, RZ, 0x7ff00000 ;  /* 0x7ff00000ff098424 */ /* 0x000fce00078e00ff */
.L_x_94:
[----:B------:R-:W-:Y:S05]  /*5b70*/  BSYNC.RECONVERGENT B0 ;  /* 0x0000000000007941 */ /* 0x000fea0003800200 */
.L_x_93:
[----:B------:R-:W-:Y:S01]  /*5b80*/  UMOV UR4, 0x8e38e38e ;  /* 0x8e38e38e00047882 */ /* 0x000fe20000000000 */
[----:B------:R-:W-:Y:S01]  /*5b90*/  UMOV UR5, 0x3fce38e3 ;  /* 0x3fce38e300057882 */ /* 0x000fe20000000000 */
[----:B------:R-:W-:Y:S01]  /*5ba0*/  DFMA R34, R34, R10, R34 ;  /* 0x0000000a2222722b */ /* 0x000fe20000000022 */
[----:B------:R-:W-:Y:S01]  /*5bb0*/  BSSY.RECONVERGENT B1, `(.L_x_95) ;  /* 0x0000013000017945 */ /* 0x000fe20003800200 */
[----:B------:R-:W-:-:S08]  /*5bc0*/  DMUL R36, R28, UR4 ;  /* 0x000000041c247c28 */ /* 0x000fd00008000000 */
[----:B------:R-:W-:Y:S02]  /*5bd0*/  DMUL R10, R34, R36 ;  /* 0x00000024220a7228 */ /* 0x000fe40000000000 */
[----:B------:R-:W-:-:S06]  /*5be0*/  FSETP.GEU.AND P1, PT, |R37|, 6.5827683646048100446e-37, PT ;  /* 0x036000002500780b */ /* 0x000fcc0003f2e200 */
[----:B------:R-:W-:-:S08]  /*5bf0*/  DFMA R12, -R30, R10, R36 ;  /* 0x0000000a1e0c722b */ /* 0x000fd00000000124 */
[----:B------:R-:W-:Y:S01]  /*5c00*/  DFMA R10, R34, R12, R10 ;  /* 0x0000000c220a722b */ /* 0x000fe2000000000a */
[----:B------:R-:W-:Y:S02]  /*5c10*/  FSEL R34, R8, RZ, P4 ;  /* 0x000000ff08227208 */ /* 0x000fe40002000000 */
[----:B------:R-:W-:-:S07]  /*5c20*/  FSEL R35, R9, 1.875, P4 ;  /* 0x3ff0000009237808 */ /* 0x000fce0002000000 */
[----:B------:R-:W-:Y:S01]  /*5c30*/  FFMA R12, RZ, R31, R11 ;  /* 0x0000001fff0c7223 */ /* 0x000fe2000000000b */
[----:B------:R-:W-:-:S04]  /*5c40*/  DMUL R34, R4, R34 ;  /* 0x0000002204227228 */ /* 0x000fc80000000000 */
[----:B------:R-:W-:-:S13]  /*5c50*/  FSETP.GT.AND P0, PT, |R12|, 1.469367938527859385e-39, PT ;  /* 0x001000000c00780b */ /* 0x000fda0003f04200 */
[----:B------:R-:W-:Y:S05]  /*5c60*/  @P0 BRA P1, `(.L_x_96) ;  /* 0x00000000001c0947 */ /* 0x000fea0000800000 */
[----:B------:R-:W-:Y:S01]  /*5c70*/  MOV R44, R36 ;  /* 0x00000024002c7202 */ /* 0x000fe20000000f00 */
[----:B------:R-:W-:Y:S01]  /*5c80*/  IMAD.MOV.U32 R45, RZ, RZ, R37 ;  /* 0x000000ffff2d7224 */ /* 0x000fe200078e0025 */
[----:B------:R-:W-:Y:S01]  /*5c90*/  MOV R8, 0x5cd0 ;  /* 0x00005cd000087802 */ /* 0x000fe20000000f00 */
[----:B------:R-:W-:Y:S02]  /*5ca0*/  IMAD.MOV.U32 R42, RZ, RZ, R30 ;  /* 0x000000ffff2a7224 */ /* 0x000fe400078e001e */
[----:B------:R-:W-:-:S07]  /*5cb0*/  IMAD.MOV.U32 R43, RZ, RZ, R31 ;  /* 0x000000ffff2b7224 */ /* 0x000fce00078e001f */
[----:B------:R-:W-:Y:S05]  /*5cc0*/  CALL.REL.NOINC `($__internal_1_$__cuda_sm20_div_rn_f64_full) ;  /* 0x00000024007c7944 */ /* 0x000fea0003c00000 */
[----:B------:R-:W-:-:S07]  /*5cd0*/  IMAD.MOV.U32 R11, RZ, RZ, R9 ;  /* 0x000000ffff0b7224 */ /* 0x000fce00078e0009 */
.L_x_96:
[----:B------:R-:W-:Y:S05]  /*5ce0*/  BSYNC.RECONVERGENT B1 ;  /* 0x0000000000017941 */ /* 0x000fea0003800200 */
.L_x_95:
[----:B------:R-:W-:Y:S01]  /*5cf0*/  DADD R8, -RZ, |R30| ;  /* 0x00000000ff087229 */ /* 0x000fe2000000051e */
[----:B------:R-:W-:Y:S01]  /*5d00*/  BSSY.RECONVERGENT B0, `(.L_x_97) ;  /* 0x0000007000007945 */ /* 0x000fe20003800200 */
[----:B------:R-:W-:Y:S01]  /*5d10*/  DADD R34, R34, -R10 ;  /* 0x0000000022227229 */ /* 0x000fe2000000080a */
[----:B------:R-:W-:Y:S01]  /*5d20*/  IMAD.MOV.U32 R10, RZ, RZ, 0x55555555 ;  /* 0x55555555ff0a7424 */ /* 0x000fe200078e00ff */
[----:B------:R-:W-:-:S06]  /*5d30*/  MOV R11, 0xbfe55555 ;  /* 0xbfe55555000b7802 */ /* 0x000fcc0000000f00 */
[----:B------:R-:W-:Y:S01]  /*5d40*/  IMAD.MOV.U32 R12, RZ, RZ, R8 ;  /* 0x000000ffff0c7224 */ /* 0x000fe200078e0008 */
[----:B------:R-:W-:-:S07]  /*5d50*/  MOV R8, 0x5d70 ;  /* 0x00005d7000087802 */ /* 0x000fce0000000f00 */
[----:B------:R-:W-:Y:S05]  /*5d60*/  CALL.REL.NOINC `($_Z18b3lyp_fused_kerneliibPKdS0_S0_S0_S0_S0_S0_S0_PdS1_$__internal_accurate_pow) ;  /* 0x0000002c00807944 */ /* 0x000fea0003c00000 */
[----:B------:R-:W-:Y:S05]  /*5d70*/  BSYNC.RECONVERGENT B0 ;  /* 0x0000000000007941 */ /* 0x000fea0003800200 */
.L_x_97:
[----:B------:R-:W-:Y:S01]  /*5d80*/  IMAD.MOV.U32 R18, RZ, RZ, 0x55555555 ;  /* 0x55555555ff127424 */ /* 0x000fe200078e00ff */
[----:B------:R-:W0:Y:S01]  /*5d90*/  LDC.64 R28, c[0x3][0x50] ;  /* 0x00c01400ff1c7b82 */ /* 0x000e220000000a00 */
[----:B------:R-:W-:Y:S01]  /*5da0*/  IMAD.MOV.U32 R19, RZ, RZ, 0x3fe55555 ;  /* 0x3fe55555ff137424 */ /* 0x000fe200078e00ff */
        /* <DEDUP_REMOVED lines=12> */
.L_x_99:
[----:B------:R-:W-:Y:S05]  /*5e70*/  BSYNC.RECONVERGENT B0 ;  /* 0x0000000000007941 */ /* 0x000fea0003800200 */
.L_x_98:
[----:B------:R-:W0:Y:S01]  /*5e80*/  LDCU.64 UR4, c[0x3][0x48] ;  /* 0x00c00900ff0477ac */ /* 0x000e220008000a00 */
[----:B------:R-:W-:Y:S01]  /*5e90*/  FSEL R10, R10, RZ, P4 ;  /* 0x000000ff0a0a7208 */ /* 0x000fe20002000000 */
[----:B------:R-:W-:Y:S01]  /*5ea0*/  BSSY.RECONVERGENT B0, `(.L_x_100) ;  /* 0x000000f000007945 */ /* 0x000fe20003800200 */
[----:B------:R-:W-:Y:S01]  /*5eb0*/  FSEL R11, R11, 1.875, P4 ;  /* 0x3ff000000b0b7808 */ /* 0x000fe20002000000 */
[----:B0-----:R-:W-:Y:S02]  /*5ec0*/  DMUL R8, R28, -UR4 ;  /* 0x800000041c087c28 */ /* 0x001fe40008000000 */
[----:B------:R-:W-:-:S06]  /*5ed0*/  DMUL R32, R16, -UR4 ;  /* 0x8000000410207c28 */ /* 0x000fcc0008000000 */
[----:B------:R-:W-:-:S08]  /*5ee0*/  DMUL R8, R8, R14 ;  /* 0x0000000e08087228 */ /* 0x000fd00000000000 */
[----:B------:R-:W-:Y:S01]  /*5ef0*/  DMUL R8, R8, R10 ;  /* 0x0000000a08087228 */ /* 0x000fe20000000000 */
[----:B------:R-:W-:Y:S02]  /*5f00*/  IMAD.MOV.U32 R10, RZ, RZ, 0x55555555 ;  /* 0x55555555ff0a7424 */ /* 0x000fe400078e00ff */
[----:B------:R-:W-:-:S05]  /*5f10*/  IMAD.MOV.U32 R11, RZ, RZ, -0x400aaaab ;  /* 0xbff55555ff0b7424 */ /* 0x000fca00078e00ff */
[----:B------:R-:W-:Y:S02]  /*5f20*/  DMUL R28, R8, R16 ;  /* 0x00000010081c7228 */ /* 0x000fe40000000000 */
[----:B------:R-:W-:-:S06]  /*5f30*/  DADD R8, -RZ, |R30| ;  /* 0x00000000ff087229 */ /* 0x000fcc000000051e */
[----:B------:R-:W-:-:S04]  /*5f40*/  DMUL R18, R34, R28 ;  /* 0x0000001c22127228 */ /* 0x000fc80000000000 */
[----:B------:R-:W-:Y:S01]  /*5f50*/  IMAD.MOV.U32 R12, RZ, RZ, R8 ;  /* 0x000000ffff0c7224 */ /* 0x000fe200078e0008 */
[----:B------:R-:W-:-:S03]  /*5f60*/  MOV R8, 0x5f90 ;  /* 0x00005f9000087802 */ /* 0x000fc60000000f00 */
[----:B------:R-:W-:-:S11]  /*5f70*/  DFMA R18, R30, R32, R18 ;  /* 0x000000201e12722b */ /* 0x000fd60000000012 */
[----:B------:R-:W-:Y:S05]  /*5f80*/  CALL.REL.NOINC `($_Z18b3lyp_fused_kerneliibPKdS0_S0_S0_S0_S0_S0_S0_PdS1_$__internal_accurate_pow) ;  /* 0x0000002800f87944 */ /* 0x000fea0003c00000 */
[----:B------:R-:W-:Y:S05]  /*5f90*/  BSYNC.RECONVERGENT B0 ;  /* 0x0000000000007941 */ /* 0x000fea0003800200 */
.L_x_100:
[----:B------:R-:W-:Y:S01]  /*5fa0*/  IMAD.MOV.U32 R38, RZ, RZ, 0x55555555 ;  /* 0x55555555ff267424 */ /* 0x000fe200078e00ff */
[----:B------:R-:W-:Y:S01]  /*5fb0*/  MOV R39, 0x3ff55555 ;  /* 0x3ff5555500277802 */ /* 0x000fe20000000f00 */
[----:B------:R-:W0:Y:S01]  /*5fc0*/  MUFU.RCP64H R15, R33 ;  /* 0x00000021000f7308 */ /* 0x000e220000001800 */
[----:B------:R-:W-:Y:S01]  /*5fd0*/  IMAD.MOV.U32 R14, RZ, RZ, 0x1 ;  /* 0x00000001ff0e7424 */ /* 0x000fe200078e00ff */
[----:B------:R-:W-:Y:S01]  /*5fe0*/  FSEL R11, R9, -QNAN , P5 ;  /* 0xfff80000090b7808 */ /* 0x000fe20002800000 */
[----:B------:R-:W-:Y:S01]  /*5ff0*/  BSSY.RECONVERGENT B0, `(.L_x_101) ;  /* 0x000000c000007945 */ /* 0x000fe20003800200 */
[----:B------:R-:W-:Y:S01]  /*6000*/  FSEL R10, R10, RZ, P5 ;  /* 0x000000ff0a0a7208 */ /* 0x000fe20002800000 */
[----:B------:R-:W-:-:S10]  /*6010*/  DADD R12, R30, -R38 ;  /* 0x000000001e0c7229 */ /* 0x000fd40000000826 */
[----:B------:R-:W-:Y:S01]  /*6020*/  LOP3.LUT R12, R13, 0x7ff00000, RZ, 0xc0, !PT ;  /* 0x7ff000000d0c7812 */ /* 0x000fe200078ec0ff */
[----:B0-----:R-:W-:-:S03]  /*6030*/  DFMA R8, -R32, R14, 1 ;  /* 0x3ff000002008742b */ /* 0x001fc6000000010e */
[----:B------:R-:W-:-:S13]  /*6040*/  ISETP.NE.AND P0, PT, R12, 0x7ff00000, PT ;  /* 0x7ff000000c00780c */ /* 0x000fda0003f05270 */
[----:B------:R-:W-:Y:S05]  /*6050*/  @P0 BRA `(.L_x_102) ;  /* 0x0000000000140947 */ /* 0x000fea0003800000 */
[----:B------:R-:W-:-:S14]  /*6060*/  DSETP.NAN.AND P0, PT, R30, R30, PT ;  /* 0x0000001e1e00722a */ /* 0x000fdc0003f08000 */
[----:B------:R-:W-:Y:S01]  /*6070*/  @P0 DADD R10, R30, -R38 ;  /* 0x000000001e0a0229 */ /* 0x000fe20000000826 */
[----:B------:R-:W-:Y:S10]  /*6080*/  @P0 BRA `(.L_x_102) ;  /* 0x0000000000080947 */ /* 0x000ff40003800000 */
[----:B------:R-:W-:-:S14]  /*6090*/  DSETP.NEU.AND P0, PT, |R30|, +INF , PT ;  /* 0x7ff000001e00742a */ /* 0x000fdc0003f0d200 */
[----:B------:R-:W-:-:S07]  /*60a0*/  @!P0 CS2R R10, SRZ ;  /* 0x00000000000a8805 */ /* 0x000fce000001ff00 */
.L_x_102:
[----:B------:R-:W-:Y:S05]  /*60b0*/  BSYNC.RECONVERGENT B0 ;  /* 0x0000000000007941 */ /* 0x000fea0003800200 */
.L_x_101:
[----:B------:R-:W0:Y:S01]  /*60c0*/  LDCU.64 UR4, c[0x3][0x60] ;  /* 0x00c00c00ff0477ac */ /* 0x000e220008000a00 */
[----:B------:R-:W-:Y:S01]  /*60d0*/  DFMA R8, R8, R8, R8 ;  /* 0x000000080808722b */ /* 0x000fe20000000008 */
[----:B------:R-:W-:Y:S01]  /*60e0*/  IMAD.MOV.U32 R38, RZ, RZ, 0x55555555 ;  /* 0x55555555ff267424 */ /* 0x000fe200078e00ff */
[----:B------:R-:W-:Y:S01]  /*60f0*/  DMUL R16, R32, R16 ;  /* 0x0000001020107228 */ /* 0x000fe20000000000 */
[----:B------:R-:W-:Y:S01]  /*6100*/  IMAD.MOV.U32 R39, RZ, RZ, 0x3fd55555 ;  /* 0x3fd55555ff277424 */ /* 0x000fe200078e00ff */
[----:B------:R-:W-:Y:S04]  /*6110*/  BSSY.RECONVERGENT B1, `(.L_x_103) ;  /* 0x0000018000017945 */ /* 0x000fe80003800200 */
[----:B------:R-:W-:Y:S01]  /*6120*/  DFMA R12, R14, R8, R14 ;  /* 0x000000080e0c722b */ /* 0x000fe2000000000e */
[----:B------:R-:W-:-:S02]  /*6130*/  FSEL R14, R10, RZ, P4 ;  /* 0x000000ff0a0e7208 */ /* 0x000fc40002000000 */
[----:B------:R-:W-:-:S05]  /*6140*/  FSEL R15, R11, 1.875, P4 ;  /* 0x3ff000000b0f7808 */ /* 0x000fca0002000000 */
[----:B------:R-:W-:Y:S02]  /*6150*/  DFMA R10, -R32, R12, 1 ;  /* 0x3ff00000200a742b */ /* 0x000fe4000000010c */
[----:B0-----:R-:W-:-:S06]  /*6160*/  DMUL R8, R38, UR4 ;  /* 0x0000000426087c28 */ /* 0x001fcc0008000000 */
[----:B------:R-:W-:Y:S02]  /*6170*/  DFMA R10, R12, R10, R12 ;  /* 0x0000000a0c0a722b */ /* 0x000fe4000000000c */
[----:B------:R-:W-:-:S08]  /*6180*/  DMUL R8, R14, R8 ;  /* 0x000000080e087228 */ /* 0x000fd00000000000 */
[----:B------:R-:W-:-:S08]  /*6190*/  DMUL R16, R8, R16 ;  /* 0x0000001008107228 */ /* 0x000fd00000000000 */
[----:B------:R-:W-:Y:S02]  /*61a0*/  DMUL R38, R16, R10 ;  /* 0x0000000a10267228 */ /* 0x000fe40000000000 */
[----:B------:R-:W-:-:S06]  /*61b0*/  FSETP.GEU.AND P1, PT, |R17|, 6.5827683646048100446e-37, PT ;  /* 0x036000001100780b */ /* 0x000fcc0003f2e200 */
        /* <DEDUP_REMOVED lines=13> */
.L_x_104:
[----:B------:R-:W-:Y:S05]  /*6290*/  BSYNC.RECONVERGENT B1 ;  /* 0x0000000000017941 */ /* 0x000fea0003800200 */
.L_x_103:
[----:B------:R-:W0:Y:S01]  /*62a0*/  MUFU.RCP64H R9, 3 ;  /* 0x4008000000097908 */ /* 0x000e220000001800 */
[----:B------:R-:W-:Y:S01]  /*62b0*/  IMAD.MOV.U32 R10, RZ, RZ, 0x0 ;  /* 0x00000000ff0a7424 */ /* 0x000fe200078e00ff */
[----:B------:R-:W1:Y:S01]  /*62c0*/  LDC.64 R40, c[0x3][0x58] ;  /* 0x00c01600ff287b82 */ /* 0x000e620000000a00 */
[----:B------:R-:W-:Y:S02]  /*62d0*/  IMAD.MOV.U32 R11, RZ, RZ, 0x40080000 ;  /* 0x40080000ff0b7424 */ /* 0x000fe400078e00ff */
[----:B------:R-:W-:-:S05]  /*62e0*/  IMAD.MOV.U32 R8, RZ, RZ, 0x1 ;  /* 0x00000001ff087424 */ /* 0x000fca00078e00ff */
[----:B------:R-:W2:Y:S01]  /*62f0*/  LDC R42, c[0x3][0x5c] ;  /* 0x00c01700ff2a7b82 */ /* 0x000ea20000000800 */
[----:B0-----:R-:W-:-:S08]  /*6300*/  DFMA R12, R8, -R10, 1 ;  /* 0x3ff00000080c742b */ /* 0x001fd0000000080a */
[----:B------:R-:W-:-:S08]  /*6310*/  DFMA R12, R12, R12, R12 ;  /* 0x0000000c0c0c722b */ /* 0x000fd0000000000c */
[----:B------:R-:W-:Y:S01]  /*6320*/  DFMA R12, R8, R12, R8 ;  /* 0x0000000c080c722b */ /* 0x000fe20000000008 */
[----:B--2---:R-:W-:-:S07]  /*6330*/  FSETP.GEU.AND P1, PT, |R42|, 6.5827683646048100446e-37, PT ;  /* 0x036000002a00780b */ /* 0x004fce0003f2e200 */
[----:B------:R-:W-:-:S08]  /*6340*/  DFMA R10, R12, -R10, 1 ;  /* 0x3ff000000c0a742b */ /* 0x000fd0000000080a */
[----:B------:R-:W-:-:S08]  /*6350*/  DFMA R12, R12, R10, R12 ;  /* 0x0000000a0c0c722b */ /* 0x000fd0000000000c */
[----:B-1----:R-:W-:-:S08]  /*6360*/  DMUL R8, R12, R40 ;  /* 0x000000280c087228 */ /* 0x002fd00000000000 */
[----:B------:R-:W-:-:S08]  /*6370*/  DFMA R10, R8, -3, R40 ;  /* 0xc0080000080a782b */ /* 0x000fd00000000028 */
[----:B------:R-:W-:-:S10]  /*6380*/  DFMA R8, R12, R10, R8 ;  /* 0x0000000a0c08722b */ /* 0x000fd40000000008 */
[----:B------:R-:W-:-:S05]  /*6390*/  FFMA R10, RZ, 2.125, R9 ;  /* 0x40080000ff0a7823 */ /* 0x000fca0000000009 */
[----:B------:R-:W-:-:S13]  /*63a0*/  FSETP.GT.AND P0, PT, |R10|, 1.469367938527859385e-39, PT ;  /* 0x001000000a00780b */ /* 0x000fda0003f04200 */
[----:B------:R-:W-:Y:S05]  /*63b0*/  @P0 BRA P1, `(.L_x_105) ;  /* 0x0000000000200947 */ /* 0x000fea0000800000 */
[----:B------:R-:W0:Y:S01]  /*63c0*/  LDCU.64 UR4, c[0x3][0x58] ;  /* 0x00c00b00ff0477ac */ /* 0x000e220008000a00 */
[----:B------:R-:W-:Y:S01]  /*63d0*/  IMAD.MOV.U32 R42, RZ, RZ, RZ ;  /* 0x000000ffff2a7224 */ /* 0x000fe200078e00ff */
[----:B------:R-:W-:Y:S01]  /*63e0*/  MOV R8, 0x6430 ;  /* 0x0000643000087802 */ /* 0x000fe20000000f00 */
[----:B------:R-:W-:Y:S01]  /*63f0*/  IMAD.MOV.U32 R43, RZ, RZ, 0x40080000 ;  /* 0x40080000ff2b7424 */ /* 0x000fe200078e00ff */
[----:B0-----:R-:W-:Y:S01]  /*6400*/  MOV R44, UR4 ;  /* 0x00000004002c7c02 */ /* 0x001fe20008000f00 */
[----:B------:R-:W-:-:S07]  /*6410*/  IMAD.U32 R45, RZ, RZ, UR5 ;  /* 0x00000005ff2d7e24 */ /* 0x000fce000f8e00ff */
[----:B------:R-:W-:Y:S05]  /*6420*/  CALL.REL.NOINC `($__internal_1_$__cuda_sm20_div_rn_f64_full) ;  /* 0x0000001c00a47944 */ /* 0x000fea0003c00000 */
[----:B------:R-:W-:-:S07]  /*6430*/  IMAD.MOV.U32 R8, RZ, RZ, R10 ;  /* 0x000000ffff087224 */ /* 0x000fce00078e000a */
.L_x_105:
[----:B------:R-:W0:Y:S01]  /*6440*/  MUFU.RCP64H R11, R31 ;  /* 0x0000001f000b7308 */ /* 0x000e220000001800 */
[----:B------:R-:W-:Y:S01]  /*6450*/  IMAD.MOV.U32 R10, RZ, RZ, 0x1 ;  /* 0x00000001ff0a7424 */ /* 0x000fe200078e00ff */
[----:B------:R-:W-:Y:S01]  /*6460*/  UMOV UR4, 0x55555555 ;  /* 0x5555555500047882 */ /* 0x000fe20000000000 */
[----:B------:R-:W-:Y:S01]  /*6470*/  UMOV UR5, 0x3fe55555 ;  /* 0x3fe5555500057882 */ /* 0x000fe20000000000 */
[----:B------:R-:W-:Y:S01]  /*6480*/  BSSY.RECONVERGENT B1, `(.L_x_106) ;  /* 0x0000014000017945 */ /* 0x000fe20003800200 */
[----:B------:R-:W-:Y:S02]  /*6490*/  DFMA R14, R14, R8, R38 ;  /* 0x000000080e0e722b */ /* 0x000fe40000000026 */
[----:B0-----:R-:W-:-:S08]  /*64a0*/  DFMA R12, -R30, R10, 1 ;  /* 0x3ff000001e0c742b */ /* 0x001fd0000000010a */
[----:B------:R-:W-:-:S08]  /*64b0*/  DFMA R12, R12, R12, R12 ;  /* 0x0000000c0c0c722b */ /* 0x000fd0000000000c */
[----:B------:R-:W-:-:S08]  /*64c0*/  DFMA R12, R10, R12, R10 ;  /* 0x0000000c0a0c722b */ /* 0x000fd0000000000a */
[----:B------:R-:W-:-:S08]  /*64d0*/  DFMA R10, -R30, R12, 1 ;  /* 0x3ff000001e0a742b */ /* 0x000fd0000000010c */
[----:B------:R-:W-:-:S08]  /*64e0*/  DFMA R40, R12, R10, R12 ;  /* 0x0000000a0c28722b */ /* 0x000fd0000000000c */
[----:B------:R-:W-:-:S08]  /*64f0*/  DMUL R10, R40, UR4 ;  /* 0x00000004280a7c28 */ /* 0x000fd00008000000 */
[----:B------:R-:W-:-:S08]  /*6500*/  DFMA R12, -R30, R10, UR4 ;  /* 0x000000041e0c7e2b */ /* 0x000fd0000800010a */
[----:B------:R-:W-:-:S10]  /*6510*/  DFMA R10, R40, R12, R10 ;  /* 0x0000000c280a722b */ /* 0x000fd4000000000a */
[----:B------:R-:W-:-:S05]  /*6520*/  FFMA R12, RZ, R31, R11 ;  /* 0x0000001fff0c7223 */ /* 0x000fca000000000b */
[----:B------:R-:W-:-:S13]  /*6530*/  FSETP.GT.AND P0, PT, |R12|, 1.469367938527859385e-39, PT ;  /* 0x001000000c00780b */ /* 0x000fda0003f04200 */
[----:B------:R-:W-:Y:S05]  /*6540*/  @P0 BRA `(.L_x_107) ;  /* 0x00000000001c0947 */ /* 0x000fea0003800000 */
[----:B------:R-:W-:Y:S01]  /*6550*/  IMAD.MOV.U32 R44, RZ, RZ, 0x55555555 ;  /* 0x55555555ff2c7424 */ /* 0x000fe200078e00ff */
[----:B------:R-:W-:Y:S01]  /*6560*/  MOV R42, R30 ;  /* 0x0000001e002a7202 */ /* 0x000fe20000000f00 */
[----:B------:R-:W-:Y:S01]  /*6570*/  IMAD.MOV.U32 R45, RZ, RZ, 0x3fe55555 ;  /* 0x3fe55555ff2d7424 */ /* 0x000fe200078e00ff */
[----:B------:R-:W-:Y:S01]  /*6580*/  MOV R8, 0x65b0 ;  /* 0x000065b000087802 */ /* 0x000fe20000000f00 */
[----:B------:R-:W-:-:S07]  /*6590*/  IMAD.MOV.U32 R43, RZ, RZ, R31 ;  /* 0x000000ffff2b7224 */ /* 0x000fce00078e001f */
[----:B------:R-:W-:Y:S05]  /*65a0*/  CALL.REL.NOINC `($__internal_1_$__cuda_sm20_div_rn_f64_full) ;  /* 0x0000001c00447944 */ /* 0x000fea0003c00000 */
[----:B------:R-:W-:-:S07]  /*65b0*/  IMAD.MOV.U32 R11, RZ, RZ, R9 ;  /* 0x000000ffff0b7224 */ /* 0x000fce00078e0009 */
.L_x_107:
[----:B------:R-:W-:Y:S05]  /*65c0*/  BSYNC.RECONVERGENT B1 ;  /* 0x0000000000017941 */ /* 0x000fea0003800200 */
.L_x_106:
[----:B------:R-:W-:Y:S01]  /*65d0*/  DADD R8, -RZ, |R30| ;  /* 0x00000000ff087229 */ /* 0x000fe2000000051e */
[----:B------:R-:W-:Y:S01]  /*65e0*/  BSSY.RECONVERGENT B0, `(.L_x_108) ;  /* 0x0000007000007945 */ /* 0x000fe20003800200 */
[----:B------:R-:W-:Y:S01]  /*65f0*/  DADD R14, R14, -R10 ;  /* 0x000000000e0e7229 */ /* 0x000fe2000000080a */
[----:B------:R-:W-:Y:S02]  /*6600*/  IMAD.MOV.U32 R10, RZ, RZ, 0x55555555 ;  /* 0x55555555ff0a7424 */ /* 0x000fe400078e00ff */
[----:B------:R-:W-:-:S05]  /*6610*/  IMAD.MOV.U32 R11, RZ, RZ, 0x3fe55555 ;  /* 0x3fe55555ff0b7424 */ /* 0x000fca00078e00ff */
[----:B------:R-:W-:Y:S01]  /*6620*/  IMAD.MOV.U32 R12, RZ, RZ, R8 ;  /* 0x000000ffff0c7224 */ /* 0x000fe200078e0008 */
[----:B------:R-:W-:-:S07]  /*6630*/  MOV R8, 0x6650 ;  /* 0x0000665000087802 */ /* 0x000fce0000000f00 */
[----:B------:R-:W-:Y:S05]  /*6640*/  CALL.REL.NOINC `($_Z18b3lyp_fused_kerneliibPKdS0_S0_S0_S0_S0_S0_S0_PdS1_$__internal_accurate_pow) ;  /* 0x0000002400487944 */ /* 0x000fea0003c00000 */
[----:B------:R-:W-:Y:S05]  /*6650*/  BSYNC.RECONVERGENT B0 ;  /* 0x0000000000007941 */ /* 0x000fea0003800200 */
.L_x_108:
[----:B------:R-:W-:Y:S01]  /*6660*/  DMUL R42, R30, R30 ;  /* 0x0000001e1e2a7228 */ /* 0x000fe20000000000 */
[----:B------:R-:W-:Y:S01]  /*6670*/  IMAD.MOV.U32 R12, RZ, RZ, 0x1 ;  /* 0x00000001ff0c7424 */ /* 0x000fe200078e00ff */
[----:B------:R-:W-:Y:S01]  /*6680*/  MOV R46, 0x55555555 ;  /* 0x55555555002e7802 */ /* 0x000fe20000000f00 */
[----:B------:R-:W-:Y:S01]  /*6690*/  IMAD.MOV.U32 R47, RZ, RZ, 0x3fe55555 ;  /* 0x3fe55555ff2f7424 */ /* 0x000fe200078e00ff */
[----:B------:R-:W-:Y:S01]  /*66a0*/  BSSY.RECONVERGENT B0, `(.L_x_109) ;  /* 0x0000018000007945 */ /* 0x000fe20003800200 */
[----:B------:R-:W-:Y:S01]  /*66b0*/  FSETP.GEU.AND P1, PT, |R37|, 6.5827683646048100446e-37, PT ;  /* 0x036000002500780b */ /* 0x000fe20003f2e200 */
[----:B------:R-:W0:Y:S01]  /*66c0*/  MUFU.RCP64H R13, R43 ;  /* 0x0000002b000d7308 */ /* 0x000e220000001800 */
[----:B------:R-:W-:Y:S02]  /*66d0*/  FSEL R10, R10, RZ, P5 ;  /* 0x000000ff0a0a7208 */ /* 0x000fe40002800000 */
[----:B------:R-:W-:Y:S01]  /*66e0*/  FSEL R11, R9, -QNAN , P5 ;  /* 0xfff80000090b7808 */ /* 0x000fe20002800000 */
[----:B0-----:R-:W-:-:S08]  /*66f0*/  DFMA R38, -R42, R12, 1 ;  /* 0x3ff000002a26742b */ /* 0x001fd0000000010c */
[----:B------:R-:W-:-:S08]  /*6700*/  DFMA R38, R38, R38, R38 ;  /* 0x000000262626722b */ /* 0x000fd00000000026 */
[----:B------:R-:W-:-:S08]  /*6710*/  DFMA R38, R12, R38, R12 ;  /* 0x000000260c26722b */ /* 0x000fd0000000000c */
[----:B------:R-:W-:-:S08]  /*6720*/  DFMA R12, -R42, R38, 1 ;  /* 0x3ff000002a0c742b */ /* 0x000fd00000000126 */
[----:B------:R-:W-:Y:S02]  /*6730*/  DFMA R38, R38, R12, R38 ;  /* 0x0000000c2626722b */ /* 0x000fe40000000026 */
[----:B------:R-:W-:-:S06]  /*6740*/  DADD R12, R30, R46 ;  /* 0x000000001e0c7229 */ /* 0x000fcc000000002e */
[----:B------:R-:W-:-:S04]  /*6750*/  DMUL R40, R36, R38 ;  /* 0x0000002624287228 */ /* 0x000fc80000000000 */
[----:B------:R-:W-:-:S04]  /*6760*/  LOP3.LUT R8, R13, 0x7ff00000, RZ, 0xc0, !PT ;  /* 0x7ff000000d087812 */ /* 0x000fc800078ec0ff */
[----:B------:R-:W-:Y:S01]  /*6770*/  DFMA R44, -R42, R40, R36 ;  /* 0x000000282a2c722b */ /* 0x000fe20000000124 */
[----:B------:R-:W-:-:S07]  /*6780*/  ISETP.NE.AND P0, PT, R8, 0x7ff00000, PT ;  /* 0x7ff000000800780c */ /* 0x000fce0003f05270 */
[----:B------:R-:W-:-:S10]  /*6790*/  DFMA R12, R38, R44, R40 ;  /* 0x0000002c260c722b */ /* 0x000fd40000000028 */
[----:B------:R-:W-:Y:S01]  /*67a0*/  FFMA R8, RZ, R43, R13 ;  /* 0x0000002bff087223 */ /* 0x000fe2000000000d */
[----:B------:R-:W-:Y:S06]  /*67b0*/  @P0 BRA `(.L_x_110) ;  /* 0x0000000000180947 */ /* 0x000fec0003800000 */
[----:B------:R-:W-:-:S14]  /*67c0*/  DSETP.NAN.AND P0, PT, R30, R30, PT ;  /* 0x0000001e1e00722a */ /* 0x000fdc0003f08000 */
[----:B------:R-:W-:Y:S01]  /*67d0*/  @P0 DADD R10, R30, R46 ;  /* 0x000000001e0a0229 */ /* 0x000fe2000000002e */
[----:B------:R-:W-:Y:S10]  /*67e0*/  @P0 BRA `(.L_x_110) ;  /* 0x00000000000c0947 */ /* 0x000ff40003800000 */
[----:B------:R-:W-:-:S14]  /*67f0*/  DSETP.NEU.AND P0, PT, |R30|, +INF , PT ;  /* 0x7ff000001e00742a */ /* 0x000fdc0003f0d200 */
[----:B------:R-:W-:Y:S02]  /*6800*/  @!P0 IMAD.MOV.U32 R10, RZ, RZ, 0x0 ;  /* 0x00000000ff0a8424 */ /* 0x000fe400078e00ff */
[----:B------:R-:W-:-:S07]  /*6810*/  @!P0 IMAD.MOV.U32 R11, RZ, RZ, 0x7ff00000 ;  /* 0x7ff00000ff0b8424 */ /* 0x000fce00078e00ff */
.L_x_110:
[----:B------:R-:W-:Y:S05]  /*6820*/  BSYNC.RECONVERGENT B0 ;  /* 0x0000000000007941 */ /* 0x000fea0003800200 */
.L_x_109:
[----:B------:R-:W-:Y:S01]  /*6830*/  FSETP.GT.AND P0, PT, |R8|, 1.469367938527859385e-39, PT ;  /* 0x001000000800780b */ /* 0x000fe20003f04200 */
[----:B------:R-:W-:Y:S01]  /*6840*/  UMOV UR4, 0xaaaaaaab ;  /* 0xaaaaaaab00047882 */ /* 0x000fe20000000000 */
[----:B------:R-:W-:Y:S01]  /*6850*/  UMOV UR5, 0x3ffaaaaa ;  /* 0x3ffaaaaa00057882 */ /* 0x000fe20000000000 */
[----:B------:R-:W-:Y:S01]  /*6860*/  BSSY.RECONVERGENT B1, `(.L_x_111) ;  /* 0x000000b000017945 */ /* 0x000fe20003800200 */
[----:B------:R-:W-:Y:S01]  /*6870*/  DMUL R4, R4, UR4 ;  /* 0x0000000404047c28 */ /* 0x000fe20008000000 */
[----:B------:R-:W-:Y:S02]  /*6880*/  FSEL R38, R10, RZ, P4 ;  /* 0x000000ff0a267208 */ /* 0x000fe40002000000 */
[----:B------:R-:W-:-:S06]  /*6890*/  FSEL R39, R11, 1.875, P4 ;  /* 0x3ff000000b277808 */ /* 0x000fcc0002000000 */
[----:B------:R-:W-:Y:S05]  /*68a0*/  @P0 BRA P1, `(.L_x_112) ;  /* 0x0000000000180947 */ /* 0x000fea0000800000 */
[----:B------:R-:W-:Y:S01]  /*68b0*/  IMAD.MOV.U32 R44, RZ, RZ, R36 ;  /* 0x000000ffff2c7224 */ /* 0x000fe200078e0024 */
[----:B------:R-:W-:Y:S01]  /*68c0*/  MOV R8, 0x68f0 ;  /* 0x000068f000087802 */ /* 0x000fe20000000f00 */
[----:B------:R-:W-:-:S07]  /*68d0*/  IMAD.MOV.U32 R45, RZ, RZ, R37 ;  /* 0x000000ffff2d7224 */ /* 0x000fce00078e0025 */
[----:B------:R-:W-:Y:S05]  /*68e0*/  CALL.REL.NOINC `($__internal_1_$__cuda_sm20_div_rn_f64_full) ;  /* 0x0000001800747944 */ /* 0x000fea0003c00000 */
[----:B------:R-:W-:Y:S01]  /*68f0*/  IMAD.MOV.U32 R12, RZ, RZ, R10 ;  /* 0x000000ffff0c7224 */ /* 0x000fe200078e000a */
[----:B------:R-:W-:-:S07]  /*6900*/  MOV R13, R9 ;  /* 0x00000009000d7202 */ /* 0x000fce0000000f00 */
.L_x_112:
[----:B------:R-:W-:Y:S05]  /*6910*/  BSYNC.RECONVERGENT B1 ;  /* 0x0000000000017941 */ /* 0x000fea0003800200 */
.L_x_111:
[----:B------:R-:W0:Y:S01]  /*6920*/  MUFU.RCP64H R9, R31 ;  /* 0x0000001f00097308 */ /* 0x000e220000001800 */
[----:B------:R-:W-:Y:S01]  /*6930*/  IMAD.MOV.U32 R8, RZ, RZ, 0x1 ;  /* 0x00000001ff087424 */ /* 0x000fe200078e00ff */
[----:B------:R-:W1:Y:S01]  /*6940*/  LDCU.128 UR8, c[0x3][URZ] ;  /* 0x00c00000ff0877ac */ /* 0x000e620008000c00 */
[----:B------:R-:W-:Y:S01]  /*6950*/  DFMA R16, R30, R16, R32 ;  /* 0x000000101e10722b */ /* 0x000fe20000000020 */
[----:B------:R-:W-:Y:S01]  /*6960*/  FSETP.GEU.AND P1, PT, |R19|, 6.5827683646048100446e-37, PT ;  /* 0x036000001300780b */ /* 0x000fe20003f2e200 */
[----:B------:R-:W-:Y:S01]  /*6970*/  DFMA R4, R4, R38, R12 ;  /* 0x000000260404722b */ /* 0x000fe2000000000c */
[----:B------:R-:W2:Y:S01]  /*6980*/  LDCU.64 UR4, c[0x3][0x10] ;  /* 0x00c00200ff0477ac */ /* 0x000ea20008000a00 */
[C---:B------:R-:W-:Y:S01]  /*6990*/  DMUL R14, R28.reuse, R14 ;  /* 0x0000000e1c0e7228 */ /* 0x040fe20000000000 */
[----:B------:R-:W-:Y:S05]  /*69a0*/  BSSY.RECONVERGENT B1, `(.L_x_113) ;  /* 0x0000018000017945 */ /* 0x000fea0003800200 */
[----:B------:R-:W-:-:S02]  /*69b0*/  DFMA R4, R28, R4, R16 ;  /* 0x000000041c04722b */ /* 0x000fc40000000010 */
[----:B0-----:R-:W-:Y:S02]  /*69c0*/  DFMA R10, -R30, R8, 1 ;  /* 0x3ff000001e0a742b */ /* 0x001fe40000000108 */
[----:B-1----:R-:W-:-:S04]  /*69d0*/  DMUL R24, R24, UR10 ;  /* 0x0000000a18187c28 */ /* 0x002fc80008000000 */
[----:B------:R-:W-:Y:S02]  /*69e0*/  DFMA R34, R34, R14, R4 ;  /* 0x0000000e2222722b */ /* 0x000fe40000000004 */
[----:B------:R-:W-:Y:S02]  /*69f0*/  DFMA R10, R10, R10, R10 ;  /* 0x0000000a0a0a722b */ /* 0x000fe4000000000a */
[----:B------:R-:W-:-:S06]  /*6a00*/  DFMA R24, R26, UR8, R24 ;  /* 0x000000081a187c2b */ /* 0x000fcc0008000018 */
[----:B------:R-:W-:Y:S02]  /*6a10*/  DFMA R10, R8, R10, R8 ;  /* 0x0000000a080a722b */ /* 0x000fe40000000008 */
[----:B--2---:R-:W-:-:S06]  /*6a20*/  DFMA R4, R2, UR4, R24 ;  /* 0x0000000402047c2b */ /* 0x004fcc0008000018 */
        /* <DEDUP_REMOVED lines=15> */
.L_x_114:
[----:B------:R-:W-:Y:S05]  /*6b20*/  BSYNC.RECONVERGENT B1 ;  /* 0x0000000000017941 */ /* 0x000fea0003800200 */
.L_x_113:
[----:B------:R-:W0:Y:S01]  /*6b30*/  LDCU.64 UR8, c[0x0][0x3d0] ;  /* 0x00007a00ff0877ac */ /* 0x000e220008000a00 */
[----:B------:R-:W1:Y:S01]  /*6b40*/  LDCU.U8 UR4, c[0x0][0x388] ;  /* 0x00007100ff0477ac */ /* 0x000e620008000000 */
[----:B0-----:R-:W-:Y:S01]  /*6b50*/  ISETP.NE.U32.AND P0, PT, RZ, UR8, PT ;  /* 0x00000008ff007c0c */ /* 0x001fe2000bf05070 */
[----:B-1----:R-:W-:-:S03]  /*6b60*/  UPRMT UR4, UR4, 0x8880, URZ ;  /* 0x0000888004047896 */ /* 0x002fc600080000ff */
[----:B------:R-:W-:Y:S01]  /*6b70*/  ISETP.NE.AND.EX P0, PT, RZ, UR9, PT, P0 ;  /* 0x00000009ff007c0c */ /* 0x000fe2000bf05300 */
[----:B------:R-:W0:Y:S03]  /*6b80*/  LDCU.64 UR8, c[0x3][0x18] ;  /* 0x00c00300ff0877ac */ /* 0x000e260008000a00 */
[----:B------:R-:W-:-:S13]  /*6b90*/  ISETP.NE.OR P0, PT, RZ, UR4, !P0 ;  /* 0x00000004ff007c0c */ /* 0x000fda000c705670 */
[----:B------:R-:W1:Y:S01]  /*6ba0*/  @!P0 LDC.64 R8, c[0x0][0x3d0] ;  /* 0x0000f400ff088b82 */ /* 0x000e620000000a00 */
[----:B0-----:R-:W-:-:S08]  /*6bb0*/  DFMA R4, R10, UR8, R4 ;  /* 0x000000080a047c2b */ /* 0x001fd00008000004 */
[----:B------:R-:W-:Y:S01]  /*6bc0*/  @!P0 DMUL R4, R30, R4 ;  /* 0x000000041e048228 */ /* 0x000fe20000000000 */
[----:B-1----:R-:W-:-:S06]  /*6bd0*/  @!P0 IMAD.WIDE R8, R0, 0x8, R8 ;  /* 0x0000000800088825 */ /* 0x002fcc00078e0208 */
[----:B------:R0:W-:Y:S01]  /*6be0*/  @!P0 STG.E.64 desc[UR6][R8.64], R4 ;  /* 0x0000000408008986 */ /* 0x0001e2000c101b06 */
[----:B------:R-:W-:Y:S05]  /*6bf0*/  @!P0 EXIT ;  /* 0x000000000000894d */ /* 0x000fea0003800000 */
[----:B------:R-:W-:-:S13]  /*6c00*/  ISETP.NE.AND P0, PT, RZ, UR4, PT ;  /* 0x00000004ff007c0c */ /* 0x000fda000bf05270 */
[----:B------:R-:W-:Y:S05]  /*6c10*/  @!P0 EXIT ;  /* 0x000000000000894d */ /* 0x000fea0003800000 */
[----:B0-----:R-:W0:Y:S01]  /*6c20*/  MUFU.RCP64H R5, R31 ;  /* 0x0000001f00057308 */ /* 0x001e220000001800 */
[----:B------:R-:W-:Y:S01]  /*6c30*/  MOV R4, 0x1 ;  /* 0x0000000100047802 */ /* 0x000fe20000000f00 */
[----:B------:R-:W-:Y:S01]  /*6c40*/  UMOV UR4, 0x8e38e38e ;  /* 0x8e38e38e00047882 */ /* 0x000fe20000000000 */
[----:B------:R-:W-:Y:S01]  /*6c50*/  UMOV UR5, 0x3fce38e3 ;  /* 0x3fce38e300057882 */ /* 0x000fe20000000000 */
[----:B------:R-:W1:Y:S01]  /*6c60*/  LDCU.128 UR12, c[0x3][URZ] ;  /* 0x00c00000ff0c77ac */ /* 0x000e620008000c00 */
[----:B------:R-:W-:Y:S01]  /*6c70*/  DADD R6, R2, -R6 ;  /* 0x0000000002067229 */ /* 0x000fe20000000806 */
[----:B------:R-:W-:Y:S01]  /*6c80*/  BSSY.RECONVERGENT B1, `(.L_x_115) ;  /* 0x000001b000017945 */ /* 0x000fe20003800200 */
[----:B------:R-:W-:Y:S01]  /*6c90*/  UMOV UR10, 0x55555555 ;  /* 0x55555555000a7882 */ /* 0x000fe20000000000 */
[----:B------:R-:W-:Y:S02]  /*6ca0*/  UMOV UR11, 0x3ff55555 ;  /* 0x3ff55555000b7882 */ /* 0x000fe40000000000 */
[----:B------:R-:W-:-:S02]  /*6cb0*/  DMUL R26, R26, UR10 ;  /* 0x0000000a1a1a7c28 */ /* 0x000fc40008000000 */
[----:B------:R-:W2:Y:S01]  /*6cc0*/  LDCU.64 UR10, c[0x3][0x10] ;  /* 0x00c00200ff0a77ac */ /* 0x000ea20008000a00 */
[----:B0-----:R-:W-:Y:S02]  /*6cd0*/  DFMA R8, -R30, R4, 1 ;  /* 0x3ff000001e08742b */ /* 0x001fe40000000104 */
[----:B-1----:R-:W-:-:S06]  /*6ce0*/  DMUL R22, R22, UR14 ;  /* 0x0000000e16167c28 */ /* 0x002fcc0008000000 */
[----:B------:R-:W-:Y:S02]  /*6cf0*/  DFMA R8, R8, R8, R8 ;  /* 0x000000080808722b */ /* 0x000fe40000000008 */
[----:B------:R-:W-:-:S06]  /*6d00*/  DFMA R22, R26, UR12, R22 ;  /* 0x0000000c1a167c2b */ /* 0x000fcc0008000016 */
[----:B------:R-:W-:Y:S02]  /*6d10*/  DFMA R8, R4, R8, R4 ;  /* 0x000000080408722b */ /* 0x000fe40000000004 */
[----:B--2---:R-:W-:-:S06]  /*6d20*/  DFMA R6, R6, UR10, R22 ;  /* 0x0000000a06067c2b */ /* 0x004fcc0008000016 */
[----:B------:R-:W-:Y:S02]  /*6d30*/  DFMA R4, -R30, R8, 1 ;  /* 0x3ff000001e04742b */ /* 0x000fe40000000108 */
[----:B------:R-:W-:-:S06]  /*6d40*/  DFMA R34, R34, UR8, R6 ;  /* 0x0000000822227c2b */ /* 0x000fcc0008000006 */
[----:B------:R-:W-:-:S08]  /*6d50*/  DFMA R8, R8, R4, R8 ;  /* 0x000000040808722b */ /* 0x000fd00000000008 */
[----:B------:R-:W-:-:S08]  /*6d60*/  DMUL R10, R8, -UR4 ;  /* 0x80000004080a7c28 */ /* 0x000fd00008000000 */
[----:B------:R-:W-:-:S08]  /*6d70*/  DFMA R4, -R30, R10, -UR4 ;  /* 0x800000041e047e2b */ /* 0x000fd0000800010a */
[----:B------:R-:W-:-:S10]  /*6d80*/  DFMA R10, R8, R4, R10 ;  /* 0x00000004080a722b */ /* 0x000fd4000000000a */
[----:B------:R-:W-:-:S05]  /*6d90*/  FFMA R2, RZ, R31, R11 ;  /* 0x0000001fff027223 */ /* 0x000fca000000000b */
[----:B------:R-:W-:-:S13]  /*6da0*/  FSETP.GT.AND P0, PT, |R2|, 1.469367938527859385e-39, PT ;  /* 0x001000000200780b */ /* 0x000fda0003f04200 */
[----:B------:R-:W-:Y:S05]  /*6db0*/  @P0 BRA `(.L_x_116) ;  /* 0x00000000001c0947 */ /* 0x000fea0003800000 */
[----:B------:R-:W-:Y:S01]  /*6dc0*/  IMAD.MOV.U32 R43, RZ, RZ, R31 ;  /* 0x000000ffff2b7224 */ /* 0x000fe200078e001f */
[----:B------:R-:W-:Y:S01]  /*6dd0*/  MOV R8, 0x6e20 ;  /* 0x00006e2000087802 */ /* 0x000fe20000000f00 */
[----:B------:R-:W-:Y:S02]  /*6de0*/  IMAD.MOV.U32 R42, RZ, RZ, R30 ;  /* 0x000000ffff2a7224 */ /* 0x000fe400078e001e */
[----:B------:R-:W-:Y:S02]  /*6df0*/  IMAD.MOV.U32 R44, RZ, RZ, -0x71c71c72 ;  /* 0x8e38e38eff2c7424 */ /* 0x000fe400078e00ff */
[----:B------:R-:W-:-:S07]  /*6e00*/  IMAD.MOV.U32 R45, RZ, RZ, -0x4031c71d ;  /* 0xbfce38e3ff2d7424 */ /* 0x000fce00078e00ff */
[----:B------:R-:W-:Y:S05]  /*6e10*/  CALL.REL.NOINC `($__internal_1_$__cuda_sm20_div_rn_f64_full) ;  /* 0x0000001400287944 */ /* 0x000fea0003c00000 */
[----:B------:R-:W-:-:S07]  /*6e20*/  IMAD.MOV.U32 R11, RZ, RZ, R9 ;  /* 0x000000ffff0b7224 */ /* 0x000fce00078e0009 */
.L_x_116:
[----:B------:R-:W-:Y:S05]  /*6e30*/  BSYNC.RECONVERGENT B1 ;  /* 0x0000000000017941 */ /* 0x000fea0003800200 */
.L_x_115:
[----:B------:R-:W0:Y:S01]  /*6e40*/  LDC R3, c[0x0][0x384] ;  /* 0x0000e100ff037b82 */ /* 0x000e220000000800 */
[----:B------:R-:W1:Y:S01]  /*6e50*/  LDCU.64 UR4, c[0x3][0x18] ;  /* 0x00c00300ff0477ac */ /* 0x000e620008000a00 */
[----:B------:R-:W-:Y:S01]  /*6e60*/  DMUL R10, R28, R10 ;  /* 0x0000000a1c0a7228 */ /* 0x000fe20000000000 */
[----:B------:R-:W2:Y:S05]  /*6e70*/  LDCU.64 UR8, c[0x3][0x8] ;  /* 0x00c00100ff0877ac */ /* 0x000eaa0008000a00 */
[----:B------:R-:W3:Y:S02]  /*6e80*/  LDC.64 R18, c[0x0][0x3a8] ;  /* 0x0000ea00ff127b82 */ /* 0x000ee40000000a00 */
[----:B-1----:R-:W-:Y:S01]  /*6e90*/  DMUL R10, R10, UR4 ;  /* 0x000000040a0a7c28 */ /* 0x002fe20008000000 */
[----:B0-----:R-:W-:-:S07]  /*6ea0*/  ISETP.GE.AND P0, PT, R3, 0x1, PT ;  /* 0x000000010300780c */ /* 0x001fce0003f06270 */
[----:B--2---:R-:W-:-:S06]  /*6eb0*/  DFMA R10, R20, UR8, R10 ;  /* 0x00000008140a7c2b */ /* 0x004fcc000800000a */
[----:B---3--:R-:W-:Y:S05]  /*6ec0*/  @!P0 EXIT ;  /* 0x000000000000894d */ /* 0x008fea0003800000 */
[----:B------:R-:W0:Y:S01]  /*6ed0*/  LDC.64 R12, c[0x0][0x390] ;  /* 0x0000e400ff0c7b82 */ /* 0x000e220000000a00 */
[----:B------:R-:W-:Y:S01]  /*6ee0*/  IMAD R5, R0, 0x3, RZ ;  /* 0x0000000300057824 */ /* 0x000fe200078e02ff */
[C---:B------:R-:W-:Y:S02]  /*6ef0*/  ISETP.GE.U32.AND P1, PT, R3.reuse, 0x8, PT ;  /* 0x000000080300780c */ /* 0x040fe40003f26070 */
[----:B------:R-:W-:Y:S01]  /*6f00*/  LOP3.LUT R14, R3, 0x7, RZ, 0xc0, !PT ;  /* 0x00000007030e7812 */ /* 0x000fe200078ec0ff */
[----:B------:R-:W-:Y:S01]  /*6f10*/  IMAD.WIDE R18, R5, 0x8, R18 ;  /* 0x0000000805127825 */ /* 0x000fe200078e0212 */
[----:B------:R-:W-:Y:S02]  /*6f20*/  DADD R4, R10, R10 ;  /* 0x000000000a047229 */ /* 0x000fe4000000000a */
[----:B------:R-:W-:Y:S02]  /*6f30*/  ISETP.NE.AND P0, PT, R14, RZ, PT ;  /* 0x000000ff0e00720c */ /* 0x000fe40003f05270 */
[----:B------:R1:W5:Y:S04]  /*6f40*/  LDG.E.64 R6, desc[UR6][R18.64] ;  /* 0x0000000612067981 */ /* 0x000368000c1e1b00 */
[----:B------:R1:W5:Y:S04]  /*6f50*/  LDG.E.64 R8, desc[UR6][R18.64+0x8] ;  /* 0x0000080612087981 */ /* 0x000368000c1e1b00 */
[----:B------:R1:W5:Y:S01]  /*6f60*/  LDG.E.64 R10, desc[UR6][R18.64+0x10] ;  /* 0x00001006120a7981 */ /* 0x000362000c1e1b00 */
[----:B0-----:R-:W-:-:S04]  /*6f70*/  IMAD.WIDE R12, R0, 0x8, R12 ;  /* 0x00000008000c7825 */ /* 0x001fc800078e020c */
[----:B------:R-:W-:Y:S02]  /*6f80*/  IMAD R0, R0, R3, RZ ;  /* 0x0000000300007224 */ /* 0x000fe400078e02ff */
[----:B------:R-:W5:Y:S01]  /*6f90*/  LDG.E.64 R12, desc[UR6][R12.64] ;  /* 0x000000060c0c7981 */ /* 0x000f62000c1e1b00 */
[----:B------:R-:W-:Y:S02]  /*6fa0*/  IMAD.MOV.U32 R15, RZ, RZ, RZ ;  /* 0x000000ffff0f7224 */ /* 0x000fe400078e00ff */
[----:B------:R-:W-:Y:S01]  /*6fb0*/  SHF.R.S32.HI R17, RZ, 0x1f, R0 ;  /* 0x0000001fff117819 */ /* 0x000fe20000011400 */
[----:B-1----:R-:W-:Y:S06]  /*6fc0*/  @!P1 BRA `(.L_x_117) ;  /* 0x0000000400e09947 */ /* 0x002fec0003800000 */
[----:B------:R-:W0:Y:S01]  /*6fd0*/  LDCU.128 UR12, c[0x0][0x3b0] ;  /* 0x00007600ff0c77ac */ /* 0x000e220008000c00 */
[C---:B------:R-:W-:Y:S02]  /*6fe0*/  LEA R16, P1, R0.reuse, 0x20, 0x3 ;  /* 0x0000002000107811 */ /* 0x040fe400078218ff */
[----:B------:R-:W-:Y:S01]  /*6ff0*/  LOP3.LUT R15, R3, 0x7ffffff8, RZ, 0xc0, !PT ;  /* 0x7ffffff8030f7812 */ /* 0x000fe200078ec0ff */
[----:B------:R-:W1:Y:S01]  /*7000*/  LDCU.128 UR8, c[0x0][0x3c0] ;  /* 0x00007800ff0877ac */ /* 0x000e620008000c00 */
[----:B------:R-:W-:Y:S02]  /*7010*/  LEA.HI.X R37, R0, RZ, R17, 0x3, P1 ;  /* 0x000000ff00257211 */ /* 0x000fe400008f1c11 */
[----:B------:R-:W-:Y:S01]  /*7020*/  IADD3 R2, PT, PT, -R15, RZ, RZ ;  /* 0x000000ff0f027210 */ /* 0x000fe20007ffe1ff */
[----:B------:R-:W2:Y:S01]  /*7030*/  LDCU.64 UR4, c[0x0][0x3d8] ;  /* 0x00007b00ff0477ac */ /* 0x000ea20008000a00 */
[C---:B0-----:R-:W-:Y:S02]  /*7040*/  IADD3 R20, P2, PT, R16.reuse, UR14, RZ ;  /* 0x0000000e10147c10 */ /* 0x041fe4000ff5e0ff */
[----:B------:R-:W-:-:S02]  /*7050*/  IADD3 R24, P4, PT, R16, UR12, RZ ;  /* 0x0000000c10187c10 */ /* 0x000fc4000ff9e0ff */
[C---:B-1----:R-:W-:Y:S02]  /*7060*/  IADD3 R18, P1, PT, R16.reuse, UR8, RZ ;  /* 0x0000000810127c10 */ /* 0x042fe4000ff3e0ff */
[C---:B------:R-:W-:Y:S02]  /*7070*/  IADD3 R22, P3, PT, R16.reuse, UR10, RZ ;  /* 0x0000000a10167c10 */ /* 0x040fe4000ff7e0ff */
[----:B--2---:R-:W-:Y:S02]  /*7080*/  IADD3 R16, P5, PT, R16, UR4, RZ ;  /* 0x0000000410107c10 */ /* 0x004fe4000ffbe0ff */
[C---:B------:R-:W-:Y:S02]  /*7090*/  IADD3.X R21, PT, PT, R37.reuse, UR15, RZ, P2, !PT ;  /* 0x0000000f25157c10 */ /* 0x040fe400097fe4ff */
[C---:B------:R-:W-:Y:S02]  /*70a0*/  IADD3.X R25, PT, PT, R37.reuse, UR13, RZ, P4, !PT ;  /* 0x0000000d25197c10 */ /* 0x040fe4000a7fe4ff */
[----:B------:R-:W-:-:S02]  /*70b0*/  IADD3.X R19, PT, PT, R37, UR9, RZ, P1, !PT ;  /* 0x0000000925137c10 */ /* 0x000fc40008ffe4ff */
[C---:B------:R-:W-:Y:S02]  /*70c0*/  IADD3.X R23, PT, PT, R37.reuse, UR11, RZ, P3, !PT ;  /* 0x0000000b25177c10 */ /* 0x040fe40009ffe4ff */
[----:B------:R-:W-:-:S07]  /*70d0*/  IADD3.X R37, PT, PT, R37, UR5, RZ, P5, !PT ;  /* 0x0000000525257c10 */ /* 0x000fce000affe4ff */
.L_x_118:
[----:B------:R-:W2:Y:S04]  /*70e0*/  LDG.E.64 R28, desc[UR6][R18.64+-0x20] ;  /* 0xffffe006121c7981 */ /* 0x000ea8000c1e1b00 */
[----:B0-----:R-:W3:Y:S04]  /*70f0*/  LDG.E.64 R26, desc[UR6][R20.64+-0x20] ;  /* 0xffffe006141a7981 */ /* 0x001ee8000c1e1b00 */
[----:B------:R-:W4:Y:S04]  /*7100*/  LDG.E.64 R30, desc[UR6][R22.64+-0x20] ;  /* 0xffffe006161e7981 */ /* 0x000f28000c1e1b00 */
[----:B------:R-:W4:Y:S01]  /*7110*/  LDG.E.64 R32, desc[UR6][R24.64+-0x20] ;  /* 0xffffe00618207981 */ /* 0x000f22000c1e1b00 */
[----:B--2--5:R-:W-:-:S08]  /*7120*/  DMUL R28, R8, R28 ;  /* 0x0000001c081c7228 */ /* 0x024fd00000000000 */
[----:B---3--:R-:W-:-:S08]  /*7130*/  DFMA R26, R6, R26, R28 ;  /* 0x0000001a061a722b */ /* 0x008fd0000000001c */
[----:B----4-:R-:W-:-:S08]  /*7140*/  DFMA R26, R10, R30, R26 ;  /* 0x0000001e0a1a722b */ /* 0x010fd0000000001a */
[----:B------:R-:W-:-:S08]  /*7150*/  DMUL R26, R4, R26 ;  /* 0x0000001a041a7228 */ /* 0x000fd00000000000 */
[----:B------:R-:W-:-:S08]  /*7160*/  DFMA R26, R34, R32, R26 ;  /* 0x00000020221a722b */ /* 0x000fd0000000001a */
[----:B------:R-:W-:Y:S01]  /*7170*/  DMUL R28, R12, R26 ;  /* 0x0000001a0c1c7228 */ /* 0x000fe20000000000 */
[----:B------:R-:W-:Y:S02]  /*7180*/  IMAD.MOV.U32 R26, RZ, RZ, R16 ;  /* 0x000000ffff1a7224 */ /* 0x000fe400078e0010 */
[----:B------:R-:W-:-:S05]  /*7190*/  IMAD.MOV.U32 R27, RZ, RZ, R37 ;  /* 0x000000ffff1b7224 */ /* 0x000fca00078e0025 */
[----:B------:R0:W-:Y:S04]  /*71a0*/  STG.E.64 desc[UR6][R26.64+-0x20], R28 ;  /* 0xffffe01c1a007986 */ /* 0x0001e8000c101b06 */
[----:B------:R-:W2:Y:S04]  /*71b0*/  LDG.E.64 R32, desc[UR6][R18.64+-0x18] ;  /* 0xffffe80612207981 */ /* 0x000ea8000c1e1b00 */
[----:B------:R-:W3:Y:S04]  /*71c0*/  LDG.E.64 R30, desc[UR6][R20.64+-0x18] ;  /* 0xffffe806141e7981 */ /* 0x000ee8000c1e1b00 */
[----:B------:R-:W4:Y:S04]  /*71d0*/  LDG.E.64 R36, desc[UR6][R22.64+-0x18] ;  /* 0xffffe80616247981 */ /* 0x000f28000c1e1b00 */
[----:B------:R-:W4:Y:S01]  /*71e0*/  LDG.E.64 R38, desc[UR6][R24.64+-0x18] ;  /* 0xffffe80618267981 */ /* 0x000f22000c1e1b00 */
[----:B--2---:R-:W-:-:S08]  /*71f0*/  DMUL R32, R8, R32 ;  /* 0x0000002008207228 */ /* 0x004fd00000000000 */
[----:B---3--:R-:W-:-:S08]  /*7200*/  DFMA R30, R6, R30, R32 ;  /* 0x0000001e061e722b */ /* 0x008fd00000000020 */
[----:B----4-:R-:W-:-:S08]  /*7210*/  DFMA R30, R10, R36, R30 ;  /* 0x000000240a1e722b */ /* 0x010fd0000000001e */
[----:B------:R-:W-:-:S08]  /*7220*/  DMUL R30, R4, R30 ;  /* 0x0000001e041e7228 */ /* 0x000fd00000000000 */
[----:B------:R-:W-:-:S08]  /*7230*/  DFMA R30, R34, R38, R30 ;  /* 0x00000026221e722b */ /* 0x000fd0000000001e */
[----:B------:R-:W-:-:S07]  /*7240*/  DMUL R30, R12, R30 ;  /* 0x0000001e0c1e7228 */ /* 0x000fce0000000000 */
[----:B------:R1:W-:Y:S04]  /*7250*/  STG.E.64 desc[UR6][R26.64+-0x18], R30 ;  /* 0xffffe81e1a007986 */ /* 0x0003e8000c101b06 */
[----:B------:R-:W2:Y:S04]  /*7260*/  LDG.E.64 R32, desc[UR6][R18.64+-0x10] ;  /* 0xfffff00612207981 */ /* 0x000ea8000c1e1b00 */
[----:B0-----:R-:W3:Y:S04]  /*7270*/  LDG.E.64 R28, desc[UR6][R20.64+-0x10] ;  /* 0xfffff006141c7981 */ /* 0x001ee8000c1e1b00 */
        /* <DEDUP_REMOVED lines=10> */
[----:B-1----:R-:W3:Y:S04]  /*7320*/  LDG.E.64 R30, desc[UR6][R20.64+-0x8] ;  /* 0xfffff806141e7981 */ /* 0x002ee8000c1e1b00 */
        /* <DEDUP_REMOVED lines=43> */
[----:B-1----:R1:W3:Y:S04]  /*75e0*/  LDG.E.64 R30, desc[UR6][R20.64+0x18] ;  /* 0x00001806141e7981 */ /* 0x0022e8000c1e1b00 */
[----:B------:R4:W3:Y:S04]  /*75f0*/  LDG.E.64 R36, desc[UR6][R22.64+0x18] ;  /* 0x0000180616247981 */ /* 0x0008e8000c1e1b00 */
[----:B------:R0:W3:Y:S01]  /*7600*/  LDG.E.64 R38, desc[UR6][R24.64+0x18] ;  /* 0x0000180618267981 */ /* 0x0000e2000c1e1b00 */
[----:B------:R-:W-:Y:S01]  /*7610*/  VIADD R2, R2, 0x8 ;  /* 0x0000000802027836 */ /* 0x000fe20000000000 */
[----:B-1----:R-:W-:-:S02]  /*7620*/  IADD3 R20, P2, PT, R20, 0x40, RZ ;  /* 0x0000004014147810 */ /* 0x002fc40007f5e0ff */
[----:B------:R-:W-:Y:S02]  /*7630*/  IADD3 R18, P3, PT, R18, 0x40, RZ ;  /* 0x0000004012127810 */ /* 0x000fe40007f7e0ff */
[----:B------:R-:W-:Y:S01]  /*7640*/  ISETP.NE.AND P1, PT, R2, RZ, PT ;  /* 0x000000ff0200720c */ /* 0x000fe20003f25270 */
[----:B------:R-:W-:Y:S01]  /*7650*/  IMAD.X R21, RZ, RZ, R21, P2 ;  /* 0x000000ffff157224 */ /* 0x000fe200010e0615 */
[----:B----4-:R-:W-:Y:S01]  /*7660*/  IADD3 R22, P4, PT, R22, 0x40, RZ ;  /* 0x0000004016167810 */ /* 0x010fe20007f9e0ff */
[----:B------:R-:W-:Y:S01]  /*7670*/  IMAD.X R19, RZ, RZ, R19, P3 ;  /* 0x000000ffff137224 */ /* 0x000fe200018e0613 */
[----:B------:R-:W-:Y:S02]  /*7680*/  IADD3 R16, P6, PT, R26, 0x40, RZ ;  /* 0x000000401a107810 */ /* 0x000fe40007fde0ff */
[----:B0-----:R-:W-:Y:S01]  /*7690*/  IADD3 R24, P5, PT, R24, 0x40, RZ ;  /* 0x0000004018187810 */ /* 0x001fe20007fbe0ff */
[----:B------:R-:W-:-:S03]  /*76a0*/  IMAD.X R23, RZ, RZ, R23, P4 ;  /* 0x000000ffff177224 */ /* 0x000fc600020e0617 */
[----:B------:R-:W-:Y:S01]  /*76b0*/  IADD3.X R25, PT, PT, RZ, R25, RZ, P5, !PT ;  /* 0x00000019ff197210 */ /* 0x000fe20002ffe4ff */
[----:B--2---:R-:W-:-:S08]  /*76c0*/  DMUL R32, R8, R32 ;  /* 0x0000002008207228 */ /* 0x004fd00000000000 */
[----:B---3--:R-:W-:-:S08]  /*76d0*/  DFMA R30, R6, R30, R32 ;  /* 0x0000001e061e722b */ /* 0x008fd00000000020 */
[----:B------:R-:W-:Y:S01]  /*76e0*/  DFMA R30, R10, R36, R30 ;  /* 0x000000240a1e722b */ /* 0x000fe2000000001e */
[----:B------:R-:W-:-:S07]  /*76f0*/  IMAD.X R37, RZ, RZ, R27, P6 ;  /* 0x000000ffff257224 */ /* 0x000fce00030e061b */
[----:B------:R-:W-:-:S08]  /*7700*/  DMUL R30, R4, R30 ;  /* 0x0000001e041e7228 */ /* 0x000fd00000000000 */
[----:B------:R-:W-:-:S08]  /*7710*/  DFMA R30, R34, R38, R30 ;  /* 0x00000026221e722b */ /* 0x000fd0000000001e */
[----:B------:R-:W-:-:S07]  /*7720*/  DMUL R30, R12, R30 ;  /* 0x0000001e0c1e7228 */ /* 0x000fce0000000000 */
[----:B------:R0:W-:Y:S01]  /*7730*/  STG.E.64 desc[UR6][R26.64+0x18], R30 ;  /* 0x0000181e1a007986 */ /* 0x0001e2000c101b06 */
[----:B------:R-:W-:Y:S05]  /*7740*/  @P1 BRA `(.L_x_118) ;  /* 0xfffffff800641947 */ /* 0x000fea000383ffff */
.L_x_117:
[----:B------:R-:W-:Y:S05]  /*7750*/  @!P0 EXIT ;  /* 0x000000000000894d */ /* 0x000fea0003800000 */
[----:B------:R-:W-:Y:S02]  /*7760*/  ISETP.GE.U32.AND P1, PT, R14, 0x4, PT ;  /* 0x000000040e00780c */ /* 0x000fe40003f26070 */
[----:B------:R-:W-:-:S04]  /*7770*/  LOP3.LUT R2, R3, 0x3, RZ, 0xc0, !PT ;  /* 0x0000000303027812 */ /* 0x000fc800078ec0ff */
[----:B------:R-:W-:-:S07]  /*7780*/  ISETP.NE.AND P0, PT, R2, RZ, PT ;  /* 0x000000ff0200720c */ /* 0x000fce0003f05270 */
[----:B------:R-:W-:Y:S06]  /*7790*/  @!P1 BRA `(.L_x_119) ;  /* 0x0000000000f89947 */ /* 0x000fec0003800000 */
[----:B------:R-:W1:Y:S01]  /*77a0*/  LDCU.128 UR8, c[0x0][0x3c0] ;  /* 0x00007800ff0877ac */ /* 0x000e620008000c00 */
[----:B------:R-:W-:Y:S01]  /*77b0*/  IADD3 R16, P1, PT, R0, R15, RZ ;  /* 0x0000000f00107210 */ /* 0x000fe20007f3e0ff */
[----:B------:R-:W2:Y:S04]  /*77c0*/  LDCU.128 UR12, c[0x0][0x3b0] ;  /* 0x00007600ff0c77ac */ /* 0x000ea80008000c00 */
[----:B------:R-:W-:Y:S02]  /*77d0*/  IMAD.X R19, RZ, RZ, R17, P1 ;  /* 0x000000ffff137224 */ /* 0x000fe400008e0611 */
[C---:B------:R-:W-:Y:S01]  /*77e0*/  IMAD.SHL.U32 R14, R16.reuse, 0x8, RZ ;  /* 0x00000008100e7824 */ /* 0x040fe200078e00ff */
[----:B------:R-:W3:Y:S02]  /*77f0*/  LDCU.64 UR4, c[0x0][0x3d8] ;  /* 0x00007b00ff0477ac */ /* 0x000ee40008000a00 */
[----:B------:R-:W-:-:S02]  /*7800*/  SHF.L.U64.HI R16, R16, 0x3, R19 ;  /* 0x0000000310107819 */ /* 0x000fc40000010213 */
[----:B-1----:R-:W-:-:S04]  /*7810*/  IADD3 R24, P1, PT, R14, UR8, RZ ;  /* 0x000000080e187c10 */ /* 0x002fc8000ff3e0ff */
[----:B------:R-:W-:Y:S02]  /*7820*/  IADD3.X R25, PT, PT, R16, UR9, RZ, P1, !PT ;  /* 0x0000000910197c10 */ /* 0x000fe40008ffe4ff */
[----:B--2---:R-:W-:-:S03]  /*7830*/  IADD3 R18, P1, PT, R14, UR14, RZ ;  /* 0x0000000e0e127c10 */ /* 0x004fc6000ff3e0ff */
[----:B------:R-:W2:Y:S01]  /*7840*/  LDG.E.64 R28, desc[UR6][R24.64] ;  /* 0x00000006181c7981 */ /* 0x000ea2000c1e1b00 */
[----:B------:R-:W-:Y:S02]  /*7850*/  IADD3.X R19, PT, PT, R16, UR15, RZ, P1, !PT ;  /* 0x0000000f10137c10 */ /* 0x000fe40008ffe4ff */
[----:B------:R-:W-:-:S03]  /*7860*/  IADD3 R22, P1, PT, R14, UR10, RZ ;  /* 0x0000000a0e167c10 */ /* 0x000fc6000ff3e0ff */
[----:B0-----:R-:W4:Y:S01]  /*7870*/  LDG.E.64 R26, desc[UR6][R18.64] ;  /* 0x00000006121a7981 */ /* 0x001f22000c1e1b00 */
[----:B------:R-:W-:-:S05]  /*7880*/  IADD3.X R23, PT, PT, R16, UR11, RZ, P1, !PT ;  /* 0x0000000b10177c10 */ /* 0x000fca0008ffe4ff */
[----:B------:R-:W3:Y:S01]  /*7890*/  LDG.E.64 R30, desc[UR6][R22.64] ;  /* 0x00000006161e7981 */ /* 0x000ee2000c1e1b00 */
[----:B------:R-:W-:-:S04]  /*78a0*/  IADD3 R20, P1, PT, R14, UR12, RZ ;  /* 0x0000000c0e147c10 */ /* 0x000fc8000ff3e0ff */
[----:B------:R-:W-:-:S05]  /*78b0*/  IADD3.X R21, PT, PT, R16, UR13, RZ, P1, !PT ;  /* 0x0000000d10157c10 */ /* 0x000fca0008ffe4ff */
[----:B------:R-:W3:Y:S01]  /*78c0*/  LDG.E.64 R32, desc[UR6][R20.64] ;  /* 0x0000000614207981 */ /* 0x000ee2000c1e1b00 */
[----:B--2--5:R-:W-:-:S08]  /*78d0*/  DMUL R28, R8, R28 ;  /* 0x0000001c081c7228 */ /* 0x024fd00000000000 */
[----:B----4-:R-:W-:-:S08]  /*78e0*/  DFMA R26, R6, R26, R28 ;  /* 0x0000001a061a722b */ /* 0x010fd0000000001c */
[----:B---3--:R-:W-:-:S08]  /*78f0*/  DFMA R26, R10, R30, R26 ;  /* 0x0000001e0a1a722b */ /* 0x008fd0000000001a */
[----:B------:R-:W-:-:S08]  /*7900*/  DMUL R26, R4, R26 ;  /* 0x0000001a041a7228 */ /* 0x000fd00000000000 */
[----:B------:R-:W-:Y:S01]  /*7910*/  DFMA R32, R34, R32, R26 ;  /* 0x000000202220722b */ /* 0x000fe2000000001a */
[----:B------:R-:W-:-:S04]  /*7920*/  IADD3 R26, P1, PT, R14, UR4, RZ ;  /* 0x000000040e1a7c10 */ /* 0x000fc8000ff3e0ff */
[----:B------:R-:W-:-:S03]  /*7930*/  IADD3.X R27, PT, PT, R16, UR5, RZ, P1, !PT ;  /* 0x00000005101b7c10 */ /* 0x000fc60008ffe4ff */
[----:B------:R-:W-:-:S07]  /*7940*/  DMUL R32, R12, R32 ;  /* 0x000000200c207228 */ /* 0x000fce0000000000 */
        /* <DEDUP_REMOVED lines=12> */
[----:B0-----:R-:W2:Y:S04]  /*7a10*/  LDG.E.64 R32, desc[UR6][R24.64+0x10] ;  /* 0x0000100618207981 */ /* 0x001ea8000c1e1b00 */
        /* <DEDUP_REMOVED lines=10> */
[----:B------:R-:W1:Y:S04]  /*7ac0*/  LDG.E.64 R24, desc[UR6][R24.64+0x18] ;  /* 0x0000180618187981 */ /* 0x000e68000c1e1b00 */
[----:B------:R-:W3:Y:S04]  /*7ad0*/  LDG.E.64 R18, desc[UR6][R18.64+0x18] ;  /* 0x0000180612127981 */ /* 0x000ee8000c1e1b00 */
[----:B------:R-:W4:Y:S04]  /*7ae0*/  LDG.E.64 R22, desc[UR6][R22.64+0x18] ;  /* 0x0000180616167981 */ /* 0x000f28000c1e1b00 */
[----:B------:R-:W2:Y:S01]  /*7af0*/  LDG.E.64 R20, desc[UR6][R20.64+0x18] ;  /* 0x0000180614147981 */ /* 0x000ea2000c1e1b00 */
[----:B------:R-:W-:Y:S01]  /*7b00*/  VIADD R15, R15, 0x4 ;  /* 0x000000040f0f7836 */ /* 0x000fe20000000000 */
[----:B-1----:R-:W-:-:S08]  /*7b10*/  DMUL R28, R8, R24 ;  /* 0x00000018081c7228 */ /* 0x002fd00000000000 */
[----:B---3--:R-:W-:-:S08]  /*7b20*/  DFMA R28, R6, R18, R28 ;  /* 0x00000012061c722b */ /* 0x008fd0000000001c */
[----:B----4-:R-:W-:-:S08]  /*7b30*/  DFMA R28, R10, R22, R28 ;  /* 0x000000160a1c722b */ /* 0x010fd0000000001c */
[----:B------:R-:W-:-:S08]  /*7b40*/  DMUL R28, R4, R28 ;  /* 0x0000001c041c7228 */ /* 0x000fd00000000000 */
[----:B--2---:R-:W-:-:S08]  /*7b50*/  DFMA R28, R34, R20, R28 ;  /* 0x00000014221c722b */ /* 0x004fd0000000001c */
[----:B------:R-:W-:-:S07]  /*7b60*/  DMUL R28, R12, R28 ;  /* 0x0000001c0c1c7228 */ /* 0x000fce0000000000 */
[----:B------:R1:W-:Y:S04]  /*7b70*/  STG.E.64 desc[UR6][R26.64+0x18], R28 ;  /* 0x0000181c1a007986 */ /* 0x0003e8000c101b06 */
.L_x_119:
[----:B------:R-:W-:Y:S05]  /*7b80*/  @!P0 EXIT ;  /* 0x000000000000894d */ /* 0x000fea0003800000 */
[----:B------:R-:W-:Y:S02]  /*7b90*/  ISETP.NE.AND P1, PT, R2, 0x1, PT ;  /* 0x000000010200780c */ /* 0x000fe40003f25270 */
[----:B------:R-:W-:-:S04]  /*7ba0*/  LOP3.LUT R3, R3, 0x1, RZ, 0xc0, !PT ;  /* 0x0000000103037812 */ /* 0x000fc800078ec0ff */
[----:B------:R-:W-:-:S07]  /*7bb0*/  ISETP.NE.U32.AND P0, PT, R3, 0x1, PT ;  /* 0x000000010300780c */ /* 0x000fce0003f05070 */
[----:B------:R-:W-:Y:S06]  /*7bc0*/  @!P1 BRA `(.L_x_120) ;  /* 0x0000000000a09947 */ /* 0x000fec0003800000 */
[----:B------:R-:W1:Y:S01]  /*7bd0*/  LDCU.128 UR8, c[0x0][0x3c0] ;  /* 0x00007800ff0877ac */ /* 0x000e620008000c00 */
[----:B------:R-:W-:Y:S01]  /*7be0*/  IADD3 R2, P1, PT, R0, R15, RZ ;  /* 0x0000000f00027210 */ /* 0x000fe20007f3e0ff */
[----:B------:R-:W0:Y:S04]  /*7bf0*/  LDCU.128 UR12, c[0x0][0x3b0] ;  /* 0x00007600ff0c77ac */ /* 0x000e280008000c00 */
[----:B------:R-:W-:Y:S02]  /*7c00*/  IMAD.X R3, RZ, RZ, R17, P1 ;  /* 0x000000ffff037224 */ /* 0x000fe400008e0611 */
[C---:B------:R-:W-:Y:S01]  /*7c10*/  IMAD.SHL.U32 R32, R2.reuse, 0x8, RZ ;  /* 0x0000000802207824 */ /* 0x040fe200078e00ff */
[----:B------:R-:W2:Y:S02]  /*7c20*/  LDCU.64 UR4, c[0x0][0x3d8] ;  /* 0x00007b00ff0477ac */ /* 0x000ea40008000a00 */
[----:B------:R-:W-:-:S02]  /*7c30*/  SHF.L.U64.HI R14, R2, 0x3, R3 ;  /* 0x00000003020e7819 */ /* 0x000fc40000010203 */
[----:B-1----:R-:W-:-:S04]  /*7c40*/  IADD3 R28, P1, PT, R32, UR8, RZ ;  /* 0x00000008201c7c10 */ /* 0x002fc8000ff3e0ff */
[----:B------:R-:W-:Y:S02]  /*7c50*/  IADD3.X R29, PT, PT, R14, UR9, RZ, P1, !PT ;  /* 0x000000090e1d7c10 */ /* 0x000fe40008ffe4ff */
[----:B0-----:R-:W-:-:S03]  /*7c60*/  IADD3 R26, P1, PT, R32, UR14, RZ ;  /* 0x0000000e201a7c10 */ /* 0x001fc6000ff3e0ff */
[----:B------:R-:W3:Y:S01]  /*7c70*/  LDG.E.64 R18, desc[UR6][R28.64] ;  /* 0x000000061c127981 */ /* 0x000ee2000c1e1b00 */
[----:B------:R-:W-:Y:S02]  /*7c80*/  IADD3.X R27, PT, PT, R14, UR15, RZ, P1, !PT ;  /* 0x0000000f0e1b7c10 */ /* 0x000fe40008ffe4ff */
[----:B------:R-:W-:-:S03]  /*7c90*/  IADD3 R30, P1, PT, R32, UR10, RZ ;  /* 0x0000000a201e7c10 */ /* 0x000fc6000ff3e0ff */
[----:B------:R-:W4:Y:S01]  /*7ca0*/  LDG.E.64 R2, desc[UR6][R26.64] ;  /* 0x000000061a027981 */ /* 0x000f22000c1e1b00 */
[----:B------:R-:W-:-:S05]  /*7cb0*/  IADD3.X R31, PT, PT, R14, UR11, RZ, P1, !PT ;  /* 0x0000000b0e1f7c10 */ /* 0x000fca0008ffe4ff */
[----:B------:R-:W4:Y:S01]  /*7cc0*/  LDG.E.64 R20, desc[UR6][R30.64] ;  /* 0x000000061e147981 */ /* 0x000f22000c1e1b00 */
[----:B------:R-:W-:-:S04]  /*7cd0*/  IADD3 R24, P1, PT, R32, UR12, RZ ;  /* 0x0000000c20187c10 */ /* 0x000fc8000ff3e0ff */
[----:B------:R-:W-:-:S05]  /*7ce0*/  IADD3.X R25, PT, PT, R14, UR13, RZ, P1, !PT ;  /* 0x0000000d0e197c10 */ /* 0x000fca0008ffe4ff */
[----:B------:R-:W4:Y:S01]  /*7cf0*/  LDG.E.64 R22, desc[UR6][R24.64] ;  /* 0x0000000618167981 */ /* 0x000f22000c1e1b00 */
[----:B--2---:R-:W-:-:S04]  /*7d00*/  IADD3 R32, P1, PT, R32, UR4, RZ ;  /* 0x0000000420207c10 */ /* 0x004fc8000ff3e0ff */
[----:B------:R-:W-:Y:S01]  /*7d10*/  IADD3.X R33, PT, PT, R14, UR5, RZ, P1, !PT ;  /* 0x000000050e217c10 */ /* 0x000fe20008ffe4ff */
[----:B---3-5:R-:W-:-:S08]  /*7d20*/  DMUL R18, R8, R18 ;  /* 0x0000001208127228 */ /* 0x028fd00000000000 */
[----:B----4-:R-:W-:-:S08]  /*7d30*/  DFMA R2, R6, R2, R18 ;  /* 0x000000020602722b */ /* 0x010fd00000000012 */
[----:B------:R-:W-:-:S08]  /*7d40*/  DFMA R2, R10, R20, R2 ;  /* 0x000000140a02722b */ /* 0x000fd00000000002 */
[----:B------:R-:W-:-:S08]  /*7d50*/  DMUL R2, R4, R2 ;  /* 0x0000000204027228 */ /* 0x000fd00000000000 */
[----:B------:R-:W-:-:S08]  /*7d60*/  DFMA R2, R34, R22, R2 ;  /* 0x000000162202722b */ /* 0x000fd00000000002 */
[----:B------:R-:W-:-:S07]  /*7d70*/  DMUL R2, R12, R2 ;  /* 0x000000020c027228 */ /* 0x000fce0000000000 */
[----:B------:R2:W-:Y:S04]  /*7d80*/  STG.E.64 desc[UR6][R32.64], R2 ;  /* 0x0000000220007986 */ /* 0x0005e8000c101b06 */
[----:B------:R-:W3:Y:S04]  /*7d90*/  LDG.E.64 R20, desc[UR6][R28.64+0x8] ;  /* 0x000008061c147981 */ /* 0x000ee8000c1e1b00 */
[----:B------:R-:W4:Y:S04]  /*7da0*/  LDG.E.64 R18, desc[UR6][R26.64+0x8] ;  /* 0x000008061a127981 */ /* 0x000f28000c1e1b00 */
[----:B------:R-:W2:Y:S04]  /*7db0*/  LDG.E.64 R22, desc[UR6][R30.64+0x8] ;  /* 0x000008061e167981 */ /* 0x000ea8000c1e1b00 */
[----:B------:R-:W2:Y:S01]  /*7dc0*/  LDG.E.64 R24, desc[UR6][R24.64+0x8] ;  /* 0x0000080618187981 */ /* 0x000ea2000c1e1b00 */
[----:B------:R-:W-:Y:S01]  /*7dd0*/  IADD3 R15, PT, PT, R15, 0x2, RZ ;  /* 0x000000020f0f7810 */ /* 0x000fe20007ffe0ff */
[----:B---3--:R-:W-:-:S08]  /*7de0*/  DMUL R20, R8, R20 ;  /* 0x0000001408147228 */ /* 0x008fd00000000000 */
[----:B----4-:R-:W-:-:S08]  /*7df0*/  DFMA R18, R6, R18, R20 ;  /* 0x000000120612722b */ /* 0x010fd00000000014 */
[----:B--2---:R-:W-:-:S08]  /*7e00*/  DFMA R18, R10, R22, R18 ;  /* 0x000000160a12722b */ /* 0x004fd00000000012 */
[----:B------:R-:W-:-:S08]  /*7e10*/  DMUL R18, R4, R18 ;  /* 0x0000001204127228 */ /* 0x000fd00000000000 */
[----:B------:R-:W-:-:S08]  /*7e20*/  DFMA R18, R34, R24, R18 ;  /* 0x000000182212722b */ /* 0x000fd00000000012 */
[----:B------:R-:W-:-:S07]  /*7e30*/  DMUL R18, R12, R18 ;  /* 0x000000120c127228 */ /* 0x000fce0000000000 */
[----:B------:R2:W-:Y:S04]  /*7e40*/  STG.E.64 desc[UR6][R32.64+0x8], R18 ;  /* 0x0000081220007986 */ /* 0x0005e8000c101b06 */
.L_x_120:
[----:B------:R-:W-:Y:S05]  /*7e50*/  @P0 EXIT ;  /* 0x000000000000094d */ /* 0x000fea0003800000 */
[----:B------:R-:W3:Y:S01]  /*7e60*/  LDCU.128 UR8, c[0x0][0x3c0] ;  /* 0x00007800ff0877ac */ /* 0x000ee20008000c00 */
[----:B------:R-:W-:Y:S01]  /*7e70*/  IADD3 R15, P0, PT, R0, R15, RZ ;  /* 0x0000000f000f7210 */ /* 0x000fe20007f1e0ff */
[----:B------:R-:W4:Y:S04]  /*7e80*/  LDCU.128 UR12, c[0x0][0x3b0] ;  /* 0x00007600ff0c77ac */ /* 0x000f280008000c00 */
[----:B------:R-:W-:Y:S02]  /*7e90*/  IMAD.X R24, RZ, RZ, R17, P0 ;  /* 0x000000ffff187224 */ /* 0x000fe400000e0611 */
[C---:B------:R-:W-:Y:S01]  /*7ea0*/  IMAD.SHL.U32 R0, R15.reuse, 0x8, RZ ;  /* 0x000000080f007824 */ /* 0x040fe200078e00ff */
[----:B------:R-:W0:Y:S02]  /*7eb0*/  LDCU.64 UR4, c[0x0][0x3d8] ;  /* 0x00007b00ff0477ac */ /* 0x000e240008000a00 */
[----:B------:R-:W-:-:S02]  /*7ec0*/  SHF.L.U64.HI R24, R15, 0x3, R24 ;  /* 0x000000030f187819 */ /* 0x000fc40000010218 */
[----:B---3--:R-:W-:-:S04]  /*7ed0*/  IADD3 R22, P0, PT, R0, UR8, RZ ;  /* 0x0000000800167c10 */ /* 0x008fc8000ff1e0ff */
[----:B------:R-:W-:Y:S02]  /*7ee0*/  IADD3.X R23, PT, PT, R24, UR9, RZ, P0, !PT ;  /* 0x0000000918177c10 */ /* 0x000fe400087fe4ff */
[----:B----4-:R-:W-:-:S03]  /*7ef0*/  IADD3 R20, P0, PT, R0, UR14, RZ ;  /* 0x0000000e00147c10 */ /* 0x010fc6000ff1e0ff */
[----:B------:R-:W3:Y:S01]  /*7f00*/  LDG.E.64 R14, desc[UR6][R22.64] ;  /* 0x00000006160e7981 */ /* 0x000ee2000c1e1b00 */
[----:B------:R-:W-:Y:S02]  /*7f10*/  IADD3.X R21, PT, PT, R24, UR15, RZ, P0, !PT ;  /* 0x0000000f18157c10 */ /* 0x000fe400087fe4ff */
[----:B------:R-:W-:-:S03]  /*7f20*/  IADD3 R16, P0, PT, R0, UR10, RZ ;  /* 0x0000000a00107c10 */ /* 0x000fc6000ff1e0ff */
[----:B------:R-:W4:Y:S01]  /*7f30*/  LDG.E.64 R2, desc[UR6][R20.64] ;  /* 0x0000000614027981 */ /* 0x000f22000c1e1b00 */
[----:B------:R-:W-:-:S06]  /*7f40*/  IADD3.X R17, PT, PT, R24, UR11, RZ, P0, !PT ;  /* 0x0000000b18117c10 */ /* 0x000fcc00087fe4ff */
[----:B------:R-:W4:Y:S01]  /*7f50*/  LDG.E.64 R16, desc[UR6][R16.64] ;  /* 0x0000000610107981 */ /* 0x000f22000c1e1b00 */
[----:B--2---:R-:W-:-:S04]  /*7f60*/  IADD3 R18, P0, PT, R0, UR12, RZ ;  /* 0x0000000c00127c10 */ /* 0x004fc8000ff1e0ff */
[----:B------:R-:W-:-:S06]  /*7f70*/  IADD3.X R19, PT, PT, R24, UR13, RZ, P0, !PT ;  /* 0x0000000d18137c10 */ /* 0x000fcc00087fe4ff */
[----:B------:R-:W2:Y:S01]  /*7f80*/  LDG.E.64 R18, desc[UR6][R18.64] ;  /* 0x0000000612127981 */ /* 0x000ea2000c1e1b00 */
[----:B---3-5:R-:W-:-:S08]  /*7f90*/  DMUL R14, R8, R14 ;  /* 0x0000000e080e7228 */ /* 0x028fd00000000000 */
[----:B----4-:R-:W-:-:S08]  /*7fa0*/  DFMA R2, R6, R2, R14 ;  /* 0x000000020602722b */ /* 0x010fd0000000000e */
[----:B------:R-:W-:-:S08]  /*7fb0*/  DFMA R2, R10, R16, R2 ;  /* 0x000000100a02722b */ /* 0x000fd00000000002 */
[----:B------:R-:W-:Y:S01]  /*7fc0*/  DMUL R2, R4, R2 ;  /* 0x0000000204027228 */ /* 0x000fe20000000000 */
[----:B0-----:R-:W-:-:S04]  /*7fd0*/  IADD3 R4, P0, PT, R0, UR4, RZ ;  /* 0x0000000400047c10 */ /* 0x001fc8000ff1e0ff */
[----:B------:R-:W-:-:S03]  /*7fe0*/  IADD3.X R5, PT, PT, R24, UR5, RZ, P0, !PT ;  /* 0x0000000518057c10 */ /* 0x000fc600087fe4ff */
[----:B--2---:R-:W-:-:S08]  /*7ff0*/  DFMA R2, R34, R18, R2 ;  /* 0x000000122202722b */ /* 0x004fd00000000002 */
[----:B------:R-:W-:-:S07]  /*8000*/  DMUL R2, R12, R2 ;  /* 0x000000020c027228 */ /* 0x000fce0000000000 */
[----:B------:R-:W-:Y:S01]  /*8010*/  STG.E.64 desc[UR6][R4.64], R2 ;  /* 0x0000000204007986 */ /* 0x000fe2000c101b06 */
[----:B------:R-:W-:Y:S05]  /*8020*/  EXIT ;  /* 0x000000000000794d */ /* 0x000fea0003800000 */
        .weak           $__internal_0_$__cuda_sm20_dblrcp_rn_slowpath_v3
        .type           $__internal_0_$__cuda_sm20_dblrcp_rn_slowpath_v3,@function
        .size           $__internal_0_$__cuda_sm20_dblrcp_rn_slowpath_v3,($__internal_1_$__cuda_sm20_div_rn_f64_full - $__internal_0_$__cuda_sm20_dblrcp_rn_slowpath_v3)
$__internal_0_$__cuda_sm20_dblrcp_rn_slowpath_v3:
[----:B------:R-:W-:Y:S01]  /*8030*/  DSETP.GTU.AND P0, PT, |R10|, +INF , PT ;  /* 0x7ff000000a00742a */ /* 0x000fe20003f0c200 */
[----:B------:R-:W-:-:S13]  /*8040*/  BSSY.RECONVERGENT B1, `(.L_x_121) ;  /* 0x0000023000017945 */ /* 0x000fda0003800200 */
[----:B------:R-:W-:Y:S05]  /*8050*/  @P0 BRA `(.L_x_122) ;  /* 0x00000000007c0947 */ /* 0x000fea0003800000 */
[----:B------:R-:W-:-:S05]  /*8060*/  LOP3.LUT R33, R11, 0x7fffffff, RZ, 0xc0, !PT ;  /* 0x7fffffff0b217812 */ /* 0x000fca00078ec0ff */
[----:B------:R-:W-:-:S05]  /*8070*/  VIADD R9, R33, 0xffffffff ;  /* 0xffffffff21097836 */ /* 0x000fca0000000000 */
[----:B------:R-:W-:-:S13]  /*8080*/  ISETP.GE.U32.AND P0, PT, R9, 0x7fefffff, PT ;  /* 0x7fefffff0900780c */ /* 0x000fda0003f06070 */
[----:B------:R-:W-:Y:S01]  /*8090*/  @P0 LOP3.LUT R13, R11, 0x7ff00000, RZ, 0x3c, !PT ;  /* 0x7ff000000b0d0812 */ /* 0x000fe200078e3cff */
[----:B------:R-:W-:Y:S01]  /*80a0*/  @P0 IMAD.MOV.U32 R12, RZ, RZ, RZ ;  /* 0x000000ffff0c0224 */ /* 0x000fe200078e00ff */
[----:B------:R-:W-:Y:S06]  /*80b0*/  @P0 BRA `(.L_x_123) ;  /* 0x00000000006c0947 */ /* 0x000fec0003800000 */
[----:B------:R-:W-:-:S13]  /*80c0*/  ISETP.GE.U32.AND P0, PT, R33, 0x1000001, PT ;  /* 0x010000012100780c */ /* 0x000fda0003f06070 */
[----:B------:R-:W-:Y:S05]  /*80d0*/  @!P0 BRA `(.L_x_124) ;  /* 0x0000000000348947 */ /* 0x000fea0003800000 */
[----:B------:R-:W-:Y:S02]  /*80e0*/  VIADD R13, R11, 0xc0200000 ;  /* 0xc02000000b0d7836 */ /* 0x000fe40000000000 */
[----:B------:R-:W-:Y:S02]  /*80f0*/  IMAD.MOV.U32 R12, RZ, RZ, R10 ;  /* 0x000000ffff0c7224 */ /* 0x000fe400078e000a */
[----:B------:R-:W0:Y:S04]  /*8100*/  MUFU.RCP64H R33, R13 ;  /* 0x0000000d00217308 */ /* 0x000e280000001800 */
[----:B0-----:R-:W-:-:S08]  /*8110*/  DFMA R40, -R12, R32, 1 ;  /* 0x3ff000000c28742b */ /* 0x001fd00000000120 */
[----:B------:R-:W-:-:S08]  /*8120*/  DFMA R40, R40, R40, R40 ;  /* 0x000000282828722b */ /* 0x000fd00000000028 */
[----:B------:R-:W-:-:S08]  /*8130*/  DFMA R40, R32, R40, R32 ;  /* 0x000000282028722b */ /* 0x000fd00000000020 */
[----:B------:R-:W-:-:S08]  /*8140*/  DFMA R32, -R12, R40, 1 ;  /* 0x3ff000000c20742b */ /* 0x000fd00000000128 */
[----:B------:R-:W-:-:S08]  /*8150*/  DFMA R32, R40, R32, R40 ;  /* 0x000000202820722b */ /* 0x000fd00000000028 */
[----:B------:R-:W-:-:S08]  /*8160*/  DMUL R32, R32, 2.2250738585072013831e-308 ;  /* 0x0010000020207828 */ /* 0x000fd00000000000 */
[----:B------:R-:W-:-:S08]  /*8170*/  DFMA R10, -R10, R32, 1 ;  /* 0x3ff000000a0a742b */ /* 0x000fd00000000120 */
[----:B------:R-:W-:-:S08]  /*8180*/  DFMA R10, R10, R10, R10 ;  /* 0x0000000a0a0a722b */ /* 0x000fd0000000000a */
[----:B------:R-:W-:Y:S01]  /*8190*/  DFMA R12, R32, R10, R32 ;  /* 0x0000000a200c722b */ /* 0x000fe20000000020 */
[----:B------:R-:W-:Y:S10]  /*81a0*/  BRA `(.L_x_123) ;  /* 0x0000000000307947 */ /* 0x000ff40003800000 */
.L_x_124:
[----:B------:R-:W-:Y:S01]  /*81b0*/  DMUL R10, R10, 8.11296384146066816958e+31 ;  /* 0x469000000a0a7828 */ /* 0x000fe20000000000 */
[----:B------:R-:W-:-:S05]  /*81c0*/  MOV R12, R32 ;  /* 0x00000020000c7202 */ /* 0x000fca0000000f00 */
[----:B------:R-:W0:Y:S02]  /*81d0*/  MUFU.RCP64H R13, R11 ;  /* 0x0000000b000d7308 */ /* 0x000e240000001800 */
[----:B0-----:R-:W-:-:S08]  /*81e0*/  DFMA R32, -R10, R12, 1 ;  /* 0x3ff000000a20742b */ /* 0x001fd0000000010c */
[----:B------:R-:W-:-:S08]  /*81f0*/  DFMA R32, R32, R32, R32 ;  /* 0x000000202020722b */ /* 0x000fd00000000020 */
[----:B------:R-:W-:-:S08]  /*8200*/  DFMA R32, R12, R32, R12 ;  /* 0x000000200c20722b */ /* 0x000fd0000000000c */
[----:B------:R-:W-:-:S08]  /*8210*/  DFMA R12, -R10, R32, 1 ;  /* 0x3ff000000a0c742b */ /* 0x000fd00000000120 */
[----:B------:R-:W-:-:S08]  /*8220*/  DFMA R12, R32, R12, R32 ;  /* 0x0000000c200c722b */ /* 0x000fd00000000020 */
[----:B------:R-:W-:Y:S01]  /*8230*/  DMUL R12, R12, 8.11296384146066816958e+31 ;  /* 0x469000000c0c7828 */ /* 0x000fe20000000000 */
[----:B------:R-:W-:Y:S10]  /*8240*/  BRA `(.L_x_123) ;  /* 0x0000000000087947 */ /* 0x000ff40003800000 */
.L_x_122:
[----:B------:R-:W-:Y:S01]  /*8250*/  LOP3.LUT R13, R11, 0x80000, RZ, 0xfc, !PT ;  /* 0x000800000b0d7812 */ /* 0x000fe200078efcff */
[----:B------:R-:W-:-:S07]  /*8260*/  IMAD.MOV.U32 R12, RZ, RZ, R10 ;  /* 0x000000ffff0c7224 */ /* 0x000fce00078e000a */
.L_x_123:
[----:B------:R-:W-:Y:S05]  /*8270*/  BSYNC.RECONVERGENT B1 ;  /* 0x0000000000017941 */ /* 0x000fea0003800200 */
.L_x_121:
[----:B------:R-:W-:Y:S02]  /*8280*/  IMAD.MOV.U32 R9, RZ, RZ, 0x0 ;  /* 0x00000000ff097424 */ /* 0x000fe400078e00ff */
[----:B------:R-:W-:Y:S02]  /*8290*/  IMAD.MOV.U32 R32, RZ, RZ, R12 ;  /* 0x000000ffff207224 */ /* 0x000fe400078e000c */
[----:B------:R-:W-:Y:S01]  /*82a0*/  IMAD.MOV.U32 R33, RZ, RZ, R13 ;  /* 0x000000ffff217224 */ /* 0x000fe200078e000d */
[----:B------:R-:W-:Y:S06]  /*82b0*/  RET.REL.NODEC R8 `(_Z18b3lyp_fused_kerneliibPKdS0_S0_S0_S0_S0_S0_S0_PdS1_) ;  /* 0xffffff7c08507950 */ /* 0x000fec0003c3ffff */
        .weak           $__internal_1_$__cuda_sm20_div_rn_f64_full
        .type           $__internal_1_$__cuda_sm20_div_rn_f64_full,@function
        .size           $__internal_1_$__cuda_sm20_div_rn_f64_full,($__internal_2_$__cuda_sm20_dsqrt_rn_f64_mediumpath_v1 - $__internal_1_$__cuda_sm20_div_rn_f64_full)
$__internal_1_$__cuda_sm20_div_rn_f64_full:
[C---:B------:R-:W-:Y:S01]  /*82c0*/  FSETP.GEU.AND P0, PT, |R43|.reuse, 1.469367938527859385e-39, PT ;  /* 0x001000002b00780b */ /* 0x040fe20003f0e200 */
[----:B------:R-:W-:Y:S01]  /*82d0*/  IMAD.MOV.U32 R54, RZ, RZ, 0x1 ;  /* 0x00000001ff367424 */ /* 0x000fe200078e00ff */
[----:B------:R-:W-:Y:S01]  /*82e0*/  LOP3.LUT R40, R43, 0x800fffff, RZ, 0xc0, !PT ;  /* 0x800fffff2b287812 */ /* 0x000fe200078ec0ff */
[----:B------:R-:W-:Y:S01]  /*82f0*/  BSSY.RECONVERGENT B0, `(.L_x_125) ;  /* 0x0000059000007945 */ /* 0x000fe20003800200 */
[C---:B------:R-:W-:Y:S02]  /*8300*/  FSETP.GEU.AND P1, PT, |R45|.reuse, 1.469367938527859385e-39, PT ;  /* 0x001000002d00780b */ /* 0x040fe40003f2e200 */
[----:B------:R-:W-:Y:S01]  /*8310*/  LOP3.LUT R41, R40, 0x3ff00000, RZ, 0xfc, !PT ;  /* 0x3ff0000028297812 */ /* 0x000fe200078efcff */
[----:B------:R-:W-:Y:S01]  /*8320*/  IMAD.MOV.U32 R40, RZ, RZ, R42 ;  /* 0x000000ffff287224 */ /* 0x000fe200078e002a */
[----:B------:R-:W-:Y:S02]  /*8330*/  LOP3.LUT R9, R45, 0x7ff00000, RZ, 0xc0, !PT ;  /* 0x7ff000002d097812 */ /* 0x000fe400078ec0ff */
[----:B------:R-:W-:-:S03]  /*8340*/  LOP3.LUT R12, R43, 0x7ff00000, RZ, 0xc0, !PT ;  /* 0x7ff000002b0c7812 */ /* 0x000fc600078ec0ff */
[----:B------:R-:W-:Y:S01]  /*8350*/  @!P0 DMUL R40, R42, 8.98846567431157953865e+307 ;  /* 0x7fe000002a288828 */ /* 0x000fe20000000000 */
[----:B------:R-:W-:-:S03]  /*8360*/  ISETP.GE.U32.AND P3, PT, R9, R12, PT ;  /* 0x0000000c0900720c */ /* 0x000fc60003f66070 */
[----:B------:R-:W-:Y:S01]  /*8370*/  @!P1 LOP3.LUT R10, R43, 0x7ff00000, RZ, 0xc0, !PT ;  /* 0x7ff000002b0a9812 */ /* 0x000fe200078ec0ff */
[----:B------:R-:W-:Y:S01]  /*8380*/  @!P1 IMAD.MOV.U32 R60, RZ, RZ, RZ ;  /* 0x000000ffff3c9224 */ /* 0x000fe200078e00ff */
[----:B------:R-:W0:Y:S02]  /*8390*/  MUFU.RCP64H R55, R41 ;  /* 0x0000002900377308 */ /* 0x000e240000001800 */
[----:B------:R-:W-:Y:S02]  /*83a0*/  @!P1 ISETP.GE.U32.AND P2, PT, R9, R10, PT ;  /* 0x0000000a0900920c */ /* 0x000fe40003f46070 */
[----:B------:R-:W-:Y:S02]  /*83b0*/  MOV R10, 0x1ca00000 ;  /* 0x1ca00000000a7802 */ /* 0x000fe40000000f00 */
[----:B------:R-:W-:Y:S02]  /*83c0*/  @!P0 LOP3.LUT R12, R41, 0x7ff00000, RZ, 0xc0, !PT ;  /* 0x7ff00000290c8812 */ /* 0x000fe400078ec0ff */
[----:B------:R-:W-:-:S02]  /*83d0*/  @!P1 SEL R13, R10, 0x63400000, !P2 ;  /* 0x634000000a0d9807 */ /* 0x000fc40005000000 */
[----:B------:R-:W-:Y:S02]  /*83e0*/  SEL R11, R10, 0x63400000, !P3 ;  /* 0x634000000a0b7807 */ /* 0x000fe40005800000 */
[----:B------:R-:W-:-:S04]  /*83f0*/  @!P1 LOP3.LUT R13, R13, 0x80000000, R45, 0xf8, !PT ;  /* 0x800000000d0d9812 */ /* 0x000fc800078ef82d */
[----:B------:R-:W-:Y:S01]  /*8400*/  @!P1 LOP3.LUT R61, R13, 0x100000, RZ, 0xfc, !PT ;  /* 0x001000000d3d9812 */ /* 0x000fe200078efcff */
[----:B0-----:R-:W-:-:S08]  /*8410*/  DFMA R58, R54, -R40, 1 ;  /* 0x3ff00000363a742b */ /* 0x001fd00000000828 */
[----:B------:R-:W-:-:S08]  /*8420*/  DFMA R58, R58, R58, R58 ;  /* 0x0000003a3a3a722b */ /* 0x000fd0000000003a */
[----:B------:R-:W-:Y:S01]  /*8430*/  DFMA R58, R54, R58, R54 ;  /* 0x0000003a363a722b */ /* 0x000fe20000000036 */
[----:B------:R-:W-:Y:S01]  /*8440*/  LOP3.LUT R55, R11, 0x800fffff, R45, 0xf8, !PT ;  /* 0x800fffff0b377812 */ /* 0x000fe200078ef82d */
[----:B------:R-:W-:Y:S02]  /*8450*/  IMAD.MOV.U32 R54, RZ, RZ, R44 ;  /* 0x000000ffff367224 */ /* 0x000fe400078e002c */
[----:B------:R-:W-:-:S04]  /*8460*/  IMAD.MOV.U32 R11, RZ, RZ, R9 ;  /* 0x000000ffff0b7224 */ /* 0x000fc800078e0009 */
[----:B------:R-:W-:Y:S02]  /*8470*/  DFMA R56, R58, -R40, 1 ;  /* 0x3ff000003a38742b */ /* 0x000fe40000000828 */
[----:B------:R-:W-:-:S06]  /*8480*/  @!P1 DFMA R54, R54, 2, -R60 ;  /* 0x400000003636982b */ /* 0x000fcc000000083c */
[----:B------:R-:W-:-:S04]  /*8490*/  DFMA R58, R58, R56, R58 ;  /* 0x000000383a3a722b */ /* 0x000fc8000000003a */
[----:B------:R-:W-:-:S04]  /*84a0*/  @!P1 LOP3.LUT R11, R55, 0x7ff00000, RZ, 0xc0, !PT ;  /* 0x7ff00000370b9812 */ /* 0x000fc800078ec0ff */
[----:B------:R-:W-:Y:S01]  /*84b0*/  DMUL R56, R58, R54 ;  /* 0x000000363a387228 */ /* 0x000fe20000000000 */
[----:B------:R-:W-:-:S05]  /*84c0*/  VIADD R13, R11, 0xffffffff ;  /* 0xffffffff0b0d7836 */ /* 0x000fca0000000000 */
[----:B------:R-:W-:Y:S01]  /*84d0*/  ISETP.GT.U32.AND P0, PT, R13, 0x7feffffe, PT ;  /* 0x7feffffe0d00780c */ /* 0x000fe20003f04070 */
[----:B------:R-:W-:Y:S01]  /*84e0*/  VIADD R13, R12, 0xffffffff ;  /* 0xffffffff0c0d7836 */ /* 0x000fe20000000000 */
[----:B------:R-:W-:-:S04]  /*84f0*/  DFMA R60, R56, -R40, R54 ;  /* 0x80000028383c722b */ /* 0x000fc80000000036 */
[----:B------:R-:W-:-:S04]  /*8500*/  ISETP.GT.U32.OR P0, PT, R13, 0x7feffffe, P0 ;  /* 0x7feffffe0d00780c */ /* 0x000fc80000704470 */
[----:B------:R-:W-:-:S09]  /*8510*/  DFMA R56, R58, R60, R56 ;  /* 0x0000003c3a38722b */ /* 0x000fd20000000038 */
[----:B------:R-:W-:Y:S05]  /*8520*/  @P0 BRA `(.L_x_126) ;  /* 0x0000000000740947 */ /* 0x000fea0003800000 */
[----:B------:R-:W-:-:S04]  /*8530*/  LOP3.LUT R12, R43, 0x7ff00000, RZ, 0xc0, !PT ;  /* 0x7ff000002b0c7812 */ /* 0x000fc800078ec0ff */
[CC--:B------:R-:W-:Y:S02]  /*8540*/  VIADDMNMX R11, R9.reuse, -R12.reuse, 0xb9600000, !PT ;  /* 0xb9600000090b7446 */ /* 0x0c0fe4000780090c */
[----:B------:R-:W-:Y:S01]  /*8550*/  ISETP.GE.U32.AND P0, PT, R9, R12, PT ;  /* 0x0000000c0900720c */ /* 0x000fe20003f06070 */
[----:B------:R-:W-:Y:S01]  /*8560*/  IMAD.MOV.U32 R12, RZ, RZ, RZ ;  /* 0x000000ffff0c7224 */ /* 0x000fe200078e00ff */
[----:B------:R-:W-:Y:S02]  /*8570*/  VIMNMX R11, PT, PT, R11, 0x46a00000, PT ;  /* 0x46a000000b0b7848 */ /* 0x000fe40003fe0100 */
[----:B------:R-:W-:-:S05]  /*8580*/  SEL R10, R10, 0x63400000, !P0 ;  /* 0x634000000a0a7807 */ /* 0x000fca0004000000 */
[----:B------:R-:W-:-:S05]  /*8590*/  IMAD.IADD R10, R11, 0x1, -R10 ;  /* 0x000000010b0a7824 */ /* 0x000fca00078e0a0a */
[----:B------:R-:W-:-:S06]  /*85a0*/  IADD3 R13, PT, PT, R10, 0x7fe00000, RZ ;  /* 0x7fe000000a0d7810 */ /* 0x000fcc0007ffe0ff */
[----:B------:R-:W-:-:S10]  /*85b0*/  DMUL R58, R56, R12 ;  /* 0x0000000c383a7228 */ /* 0x000fd40000000000 */
[----:B------:R-:W-:-:S13]  /*85c0*/  FSETP.GTU.AND P0, PT, |R59|, 1.469367938527859385e-39, PT ;  /* 0x001000003b00780b */ /* 0x000fda0003f0c200 */
[----:B------:R-:W-:Y:S05]  /*85d0*/  @P0 BRA `(.L_x_127) ;  /* 0x0000000000a80947 */ /* 0x000fea0003800000 */
[----:B------:R-:W-:-:S06]  /*85e0*/  DFMA R40, R56, -R40, R54 ;  /* 0x800000283828722b */ /* 0x000fcc0000000036 */
[----:B------:R-:W-:-:S04]  /*85f0*/  IMAD.MOV.U32 R40, RZ, RZ, RZ ;  /* 0x000000ffff287224 */ /* 0x000fc800078e00ff */
[C---:B------:R-:W-:Y:S02]  /*8600*/  FSETP.NEU.AND P0, PT, R41.reuse, RZ, PT ;  /* 0x000000ff2900720b */ /* 0x040fe40003f0d000 */
[----:B------:R-:W-:-:S04]  /*8610*/  LOP3.LUT R42, R41, 0x80000000, R43, 0x48, !PT ;  /* 0x80000000292a7812 */ /* 0x000fc800078e482b */
[----:B------:R-:W-:-:S07]  /*8620*/  LOP3.LUT R41, R42, R13, RZ, 0xfc, !PT ;  /* 0x0000000d2a297212 */ /* 0x000fce00078efcff */
[----:B------:R-:W-:Y:S05]  /*8630*/  @!P0 BRA `(.L_x_127) ;  /* 0x0000000000908947 */ /* 0x000fea0003800000 */
[----:B------:R-:W-:Y:S01]  /*8640*/  IMAD.MOV R13, RZ, RZ, -R10 ;  /* 0x000000ffff0d7224 */ /* 0x000fe200078e0a0a */
[----:B------:R-:W-:Y:S01]  /*8650*/  IADD3 R10, PT, PT, -R10, -0x43300000, RZ ;  /* 0xbcd000000a0a7810 */ /* 0x000fe20007ffe1ff */
[----:B------:R-:W-:-:S06]  /*8660*/  IMAD.MOV.U32 R12, RZ, RZ, RZ ;  /* 0x000000ffff0c7224 */ /* 0x000fcc00078e00ff */
[----:B------:R-:W-:Y:S02]  /*8670*/  DFMA R12, R58, -R12, R56 ;  /* 0x8000000c3a0c722b */ /* 0x000fe40000000038 */
[----:B------:R-:W-:-:S08]  /*8680*/  DMUL.RP R56, R56, R40 ;  /* 0x0000002838387228 */ /* 0x000fd00000008000 */
[----:B------:R-:W-:Y:S02]  /*8690*/  FSETP.NEU.AND P0, PT, |R13|, R10, PT ;  /* 0x0000000a0d00720b */ /* 0x000fe40003f0d200 */
[----:B------:R-:W-:Y:S02]  /*86a0*/  LOP3.LUT R42, R57, R42, RZ, 0x3c, !PT ;  /* 0x0000002a392a7212 */ /* 0x000fe400078e3cff */
[----:B------:R-:W-:Y:S02]  /*86b0*/  FSEL R10, R56, R58, !P0 ;  /* 0x0000003a380a7208 */ /* 0x000fe40004000000 */
[----:B------:R-:W-:-:S03]  /*86c0*/  FSEL R11, R42, R59, !P0 ;  /* 0x0000003b2a0b7208 */ /* 0x000fc60004000000 */
[----:B------:R-:W-:Y:S02]  /*86d0*/  IMAD.MOV.U32 R58, RZ, RZ, R10 ;  /* 0x000000ffff3a7224 */ /* 0x000fe400078e000a */
[----:B------:R-:W-:Y:S01]  /*86e0*/  IMAD.MOV.U32 R59, RZ, RZ, R11 ;  /* 0x000000ffff3b7224 */ /* 0x000fe200078e000b */
[----:B------:R-:W-:Y:S06]  /*86f0*/  BRA `(.L_x_127) ;  /* 0x0000000000607947 */ /* 0x000fec0003800000 */
.L_x_126:
[----:B------:R-:W-:-:S14]  /*8700*/  DSETP.NAN.AND P0, PT, R44, R44, PT ;  /* 0x0000002c2c00722a */ /* 0x000fdc0003f08000 */
[----:B------:R-:W-:Y:S05]  /*8710*/  @P0 BRA `(.L_x_128) ;  /* 0x00000000004c0947 */ /* 0x000fea0003800000 */
[----:B------:R-:W-:-:S14]  /*8720*/  DSETP.NAN.AND P0, PT, R42, R42, PT ;  /* 0x0000002a2a00722a */ /* 0x000fdc0003f08000 */
[----:B------:R-:W-:Y:S05]  /*8730*/  @P0 BRA `(.L_x_129) ;  /* 0x0000000000340947 */ /* 0x000fea0003800000 */
[----:B------:R-:W-:Y:S01]  /*8740*/  ISETP.NE.AND P0, PT, R11, R12, PT ;  /* 0x0000000c0b00720c */ /* 0x000fe20003f05270 */
[----:B------:R-:W-:Y:S01]  /*8750*/  IMAD.MOV.U32 R59, RZ, RZ, -0x80000 ;  /* 0xfff80000ff3b7424 */ /* 0x000fe200078e00ff */
[----:B------:R-:W-:-:S11]  /*8760*/  MOV R58, 0x0 ;  /* 0x00000000003a7802 */ /* 0x000fd60000000f00 */
[----:B------:R-:W-:Y:S05]  /*8770*/  @!P0 BRA `(.L_x_127) ;  /* 0x0000000000408947 */ /* 0x000fea0003800000 */
[----:B------:R-:W-:Y:S02]  /*8780*/  ISETP.NE.AND P0, PT, R11, 0x7ff00000, PT ;  /* 0x7ff000000b00780c */ /* 0x000fe40003f05270 */
[----:B------:R-:W-:Y:S02]  /*8790*/  LOP3.LUT R43, R45, 0x80000000, R43, 0x48, !PT ;  /* 0x800000002d2b7812 */ /* 0x000fe400078e482b */
[----:B------:R-:W-:-:S13]  /*87a0*/  ISETP.EQ.OR P0, PT, R12, RZ, !P0 ;  /* 0x000000ff0c00720c */ /* 0x000fda0004702670 */
[----:B------:R-:W-:Y:S01]  /*87b0*/  @P0 LOP3.LUT R9, R43, 0x7ff00000, RZ, 0xfc, !PT ;  /* 0x7ff000002b090812 */ /* 0x000fe200078efcff */
[----:B------:R-:W-:Y:S02]  /*87c0*/  @!P0 IMAD.MOV.U32 R58, RZ, RZ, RZ ;  /* 0x000000ffff3a8224 */ /* 0x000fe400078e00ff */
[----:B------:R-:W-:Y:S02]  /*87d0*/  @!P0 IMAD.MOV.U32 R59, RZ, RZ, R43 ;  /* 0x000000ffff3b8224 */ /* 0x000fe400078e002b */
[----:B------:R-:W-:Y:S02]  /*87e0*/  @P0 IMAD.MOV.U32 R58, RZ, RZ, RZ ;  /* 0x000000ffff3a0224 */ /* 0x000fe400078e00ff */
[----:B------:R-:W-:Y:S01]  /*87f0*/  @P0 IMAD.MOV.U32 R59, RZ, RZ, R9 ;  /* 0x000000ffff3b0224 */ /* 0x000fe200078e0009 */
[----:B------:R-:W-:Y:S06]  /*8800*/  BRA `(.L_x_127) ;  /* 0x00000000001c7947 */ /* 0x000fec0003800000 */
.L_x_129:
[----:B------:R-:W-:Y:S01]  /*8810*/  LOP3.LUT R9, R43, 0x80000, RZ, 0xfc, !PT ;  /* 0x000800002b097812 */ /* 0x000fe200078efcff */
[----:B------:R-:W-:-:S03]  /*8820*/  IMAD.MOV.U32 R58, RZ, RZ, R42 ;  /* 0x000000ffff3a7224 */ /* 0x000fc600078e002a */
[----:B------:R-:W-:Y:S01]  /*8830*/  MOV R59, R9 ;  /* 0x00000009003b7202 */ /* 0x000fe20000000f00 */
[----:B------:R-:W-:Y:S06]  /*8840*/  BRA `(.L_x_127) ;  /* 0x00000000000c7947 */ /* 0x000fec0003800000 */
.L_x_128:
[----:B------:R-:W-:Y:S01]  /*8850*/  LOP3.LUT R9, R45, 0x80000, RZ, 0xfc, !PT ;  /* 0x000800002d097812 */ /* 0x000fe200078efcff */
[----:B------:R-:W-:-:S04]  /*8860*/  IMAD.MOV.U32 R58, RZ, RZ, R44 ;  /* 0x000000ffff3a7224 */ /* 0x000fc800078e002c */
[----:B------:R-:W-:-:S07]  /*8870*/  IMAD.MOV.U32 R59, RZ, RZ, R9 ;  /* 0x000000ffff3b7224 */ /* 0x000fce00078e0009 */
.L_x_127:
[----:B------:R-:W-:Y:S05]  /*8880*/  BSYNC.RECONVERGENT B0 ;  /* 0x0000000000007941 */ /* 0x000fea0003800200 */
.L_x_125:
[----:B------:R-:W-:Y:S02]  /*8890*/  IMAD.MOV.U32 R12, RZ, RZ, R8 ;  /* 0x000000ffff0c7224 */ /* 0x000fe400078e0008 */
[----:B------:R-:W-:Y:S02]  /*88a0*/  IMAD.MOV.U32 R13, RZ, RZ, 0x0 ;  /* 0x00000000ff0d7424 */ /* 0x000fe400078e00ff */
[----:B------:R-:W-:Y:S02]  /*88b0*/  IMAD.MOV.U32 R10, RZ, RZ, R58 ;  /* 0x000000ffff0a7224 */ /* 0x000fe400078e003a */
[----:B------:R-:W-:Y:S01]  /*88c0*/  IMAD.MOV.U32 R9, RZ, RZ, R59 ;  /* 0x000000ffff097224 */ /* 0x000fe200078e003b */
[----:B------:R-:W-:Y:S06]  /*88d0*/  RET.REL.NODEC R12 `(_Z18b3lyp_fused_kerneliibPKdS0_S0_S0_S0_S0_S0_S0_PdS1_) ;  /* 0xffffff740cc87950 */ /* 0x000fec0003c3ffff */
        .weak           $__internal_2_$__cuda_sm20_dsqrt_rn_f64_mediumpath_v1
        .type           $__internal_2_$__cuda_sm20_dsqrt_rn_f64_mediumpath_v1,@function
        .size           $__internal_2_$__cuda_sm20_dsqrt_rn_f64_mediumpath_v1,($_Z18b3lyp_fused_kerneliibPKdS0_S0_S0_S0_S0_S0_S0_PdS1_$__internal_accurate_pow - $__internal_2_$__cuda_sm20_dsqrt_rn_f64_mediumpath_v1)
$__internal_2_$__cuda_sm20_dsqrt_rn_f64_mediumpath_v1:
[----:B------:R-:W-:Y:S01]  /*88e0*/  ISETP.GE.U32.AND P0, PT, R36, -0x3400000, PT ;  /* 0xfcc000002400780c */ /* 0x000fe20003f06070 */
[----:B------:R-:W-:-:S12]  /*88f0*/  BSSY.RECONVERGENT B2, `(.L_x_130) ;  /* 0x0000023000027945 */ /* 0x000fd80003800200 */
[----:B------:R-:W-:Y:S05]  /*8900*/  @!P0 BRA `(.L_x_131) ;  /* 0x0000000000208947 */ /* 0x000fea0003800000 */
[----:B------:R-:W-:-:S10]  /*8910*/  DFMA.RM R8, R10, R8, R32 ;  /* 0x000000080a08722b */ /* 0x000fd40000004020 */
[----:B------:R-:W-:-:S04]  /*8920*/  IADD3 R10, P0, PT, R8, 0x1, RZ ;  /* 0x00000001080a7810 */ /* 0x000fc80007f1e0ff */
[----:B------:R-:W-:-:S06]  /*8930*/  IADD3.X R11, PT, PT, RZ, R9, RZ, P0, !PT ;  /* 0x00000009ff0b7210 */ /* 0x000fcc00007fe4ff */
[----:B------:R-:W-:-:S08]  /*8940*/  DFMA.RP R34, -R8, R10, R34 ;  /* 0x0000000a0822722b */ /* 0x000fd00000008122 */
[----:B------:R-:W-:-:S06]  /*8950*/  DSETP.GT.AND P0, PT, R34, RZ, PT ;  /* 0x000000ff2200722a */ /* 0x000fcc0003f04000 */
[----:B------:R-:W-:Y:S02]  /*8960*/  FSEL R8, R10, R8, P0 ;  /* 0x000000080a087208 */ /* 0x000fe40000000000 */
[----:B------:R-:W-:Y:S01]  /*8970*/  FSEL R9, R11, R9, P0 ;  /* 0x000000090b097208 */ /* 0x000fe20000000000 */
[----:B------:R-:W-:Y:S06]  /*8980*/  BRA `(.L_x_132) ;  /* 0x0000000000647947 */ /* 0x000fec0003800000 */
.L_x_131:
[----:B------:R-:W-:-:S14]  /*8990*/  DSETP.NE.AND P0, PT, R34, RZ, PT ;  /* 0x000000ff2200722a */ /* 0x000fdc0003f05000 */
[----:B------:R-:W-:Y:S05]  /*89a0*/  @!P0 BRA `(.L_x_133) ;  /* 0x0000000000588947 */ /* 0x000fea0003800000 */
[----:B------:R-:W-:-:S13]  /*89b0*/  ISETP.GE.AND P0, PT, R35, RZ, PT ;  /* 0x000000ff2300720c */ /* 0x000fda0003f06270 */
[----:B------:R-:W-:Y:S02]  /*89c0*/  @!P0 IMAD.MOV.U32 R8, RZ, RZ, 0x0 ;  /* 0x00000000ff088424 */ /* 0x000fe400078e00ff */
[----:B------:R-:W-:Y:S01]  /*89d0*/  @!P0 IMAD.MOV.U32 R9, RZ, RZ, -0x80000 ;  /* 0xfff80000ff098424 */ /* 0x000fe200078e00ff */
[----:B------:R-:W-:Y:S06]  /*89e0*/  @!P0 BRA `(.L_x_132) ;  /* 0x00000000004c8947 */ /* 0x000fec0003800000 */
[----:B------:R-:W-:-:S13]  /*89f0*/  ISETP.GT.AND P0, PT, R35, 0x7fefffff, PT ;  /* 0x7fefffff2300780c */ /* 0x000fda0003f04270 */
[----:B------:R-:W-:Y:S05]  /*8a00*/  @P0 BRA `(.L_x_133) ;  /* 0x0000000000400947 */ /* 0x000fea0003800000 */
[----:B------:R-:W-:Y:S01]  /*8a10*/  DMUL R34, R34, 8.11296384146066816958e+31 ;  /* 0x4690000022227828 */ /* 0x000fe20000000000 */
[----:B------:R-:W-:Y:S02]  /*8a20*/  IMAD.MOV.U32 R8, RZ, RZ, RZ ;  /* 0x000000ffff087224 */ /* 0x000fe400078e00ff */
[----:B------:R-:W-:Y:S02]  /*8a30*/  IMAD.MOV.U32 R32, RZ, RZ, 0x0 ;  /* 0x00000000ff207424 */ /* 0x000fe400078e00ff */
[----:B------:R-:W-:Y:S01]  /*8a40*/  IMAD.MOV.U32 R33, RZ, RZ, 0x3fd80000 ;  /* 0x3fd80000ff217424 */ /* 0x000fe200078e00ff */
[----:B------:R-:W0:Y:S02]  /*8a50*/  MUFU.RSQ64H R9, R35 ;  /* 0x0000002300097308 */ /* 0x000e240000001c00 */
[----:B0-----:R-:W-:-:S08]  /*8a60*/  DMUL R10, R8, R8 ;  /* 0x00000008080a7228 */ /* 0x001fd00000000000 */
[----:B------:R-:W-:-:S08]  /*8a70*/  DFMA R10, R34, -R10, 1 ;  /* 0x3ff00000220a742b */ /* 0x000fd0000000080a */
[----:B------:R-:W-:Y:S02]  /*8a80*/  DFMA R32, R10, R32, 0.5 ;  /* 0x3fe000000a20742b */ /* 0x000fe40000000020 */
[----:B------:R-:W-:-:S08]  /*8a90*/  DMUL R10, R8, R10 ;  /* 0x0000000a080a7228 */ /* 0x000fd00000000000 */
[----:B------:R-:W-:-:S08]  /*8aa0*/  DFMA R10, R32, R10, R8 ;  /* 0x0000000a200a722b */ /* 0x000fd00000000008 */
[----:B------:R-:W-:Y:S02]  /*8ab0*/  DMUL R8, R34, R10 ;  /* 0x0000000a22087228 */ /* 0x000fe40000000000 */
[----:B------:R-:W-:-:S06]  /*8ac0*/  VIADD R11, R11, 0xfff00000 ;  /* 0xfff000000b0b7836 */ /* 0x000fcc0000000000 */
[----:B------:R-:W-:-:S08]  /*8ad0*/  DFMA R32, R8, -R8, R34 ;  /* 0x800000080820722b */ /* 0x000fd00000000022 */
[----:B------:R-:W-:-:S10]  /*8ae0*/  DFMA R8, R10, R32, R8 ;  /* 0x000000200a08722b */ /* 0x000fd40000000008 */
[----:B------:R-:W-:Y:S01]  /*8af0*/  IADD3 R9, PT, PT, R9, -0x3500000, RZ ;  /* 0xfcb0000009097810 */ /* 0x000fe20007ffe0ff */
[----:B------:R-:W-:Y:S06]  /*8b00*/  BRA `(.L_x_132) ;  /* 0x0000000000047947 */ /* 0x000fec0003800000 */
.L_x_133:
[----:B------:R-:W-:-:S11]  /*8b10*/  DADD R8, R34, R34 ;  /* 0x0000000022087229 */ /* 0x000fd60000000022 */
.L_x_132:
[----:B------:R-:W-:Y:S05]  /*8b20*/  BSYNC.RECONVERGENT B2 ;  /* 0x0000000000027941 */ /* 0x000fea0003800200 */
.L_x_130:
[----:B------:R-:W-:Y:S02]  /*8b30*/  IMAD.MOV.U32 R13, RZ, RZ, 0x0 ;  /* 0x00000000ff0d7424 */ /* 0x000fe400078e00ff */
[----:B------:R-:W-:Y:S02]  /*8b40*/  IMAD.MOV.U32 R42, RZ, RZ, R8 ;  /* 0x000000ffff2a7224 */ /* 0x000fe400078e0008 */
[----:B------:R-:W-:Y:S01]  /*8b50*/  IMAD.MOV.U32 R43, RZ, RZ, R9 ;  /* 0x000000ffff2b7224 */ /* 0x000fe200078e0009 */
[----:B------:R-:W-:Y:S06]  /*8b60*/  RET.REL.NODEC R12 `(_Z18b3lyp_fused_kerneliibPKdS0_S0_S0_S0_S0_S0_S0_PdS1_) ;  /* 0xffffff740c247950 */ /* 0x000fec0003c3ffff */
        .type           $_Z18b3lyp_fused_kerneliibPKdS0_S0_S0_S0_S0_S0_S0_PdS1_$__internal_accurate_pow,@function
        .size           $_Z18b3lyp_fused_kerneliibPKdS0_S0_S0_S0_S0_S0_S0_PdS1_$__internal_accurate_pow,(.L_x_146 - $_Z18b3lyp_fused_kerneliibPKdS0_S0_S0_S0_S0_S0_S0_PdS1_$__internal_accurate_pow)
$_Z18b3lyp_fused_kerneliibPKdS0_S0_S0_S0_S0_S0_S0_PdS1_$__internal_accurate_pow:
[----:B------:R-:W-:Y:S01]  /*8b70*/  ISETP.GT.U32.AND P0, PT, R9, 0xfffff, PT ;  /* 0x000fffff0900780c */ /* 0x000fe20003f04070 */
[----:B------:R-:W-:Y:S01]  /*8b80*/  IMAD.MOV.U32 R13, RZ, RZ, R9 ;  /* 0x000000ffff0d7224 */ /* 0x000fe200078e0009 */
[----:B------:R-:W-:Y:S01]  /*8b90*/  UMOV UR4, 0x7d2cafe2 ;  /* 0x7d2cafe200047882 */ /* 0x000fe20000000000 */
[----:B------:R-:W-:Y:S01]  /*8ba0*/  IMAD.MOV.U32 R40, RZ, RZ, RZ ;  /* 0x000000ffff287224 */ /* 0x000fe200078e00ff */
[----:B------:R-:W-:Y:S01]  /*8bb0*/  UMOV UR5, 0x3eb0f5ff ;  /* 0x3eb0f5ff00057882 */ /* 0x000fe20000000000 */
[----:B------:R-:W-:Y:S01]  /*8bc0*/  UMOV UR8, 0x3b39803f ;  /* 0x3b39803f00087882 */ /* 0x000fe20000000000 */
[----:B------:R-:W-:-:S07]  /*8bd0*/  UMOV UR9, 0x3c7abc9e ;  /* 0x3c7abc9e00097882 */ /* 0x000fce0000000000 */
[----:B------:R-:W-:-:S10]  /*8be0*/  @!P0 DMUL R38, R12, 1.80143985094819840000e+16 ;  /* 0x435000000c268828 */ /* 0x000fd40000000000 */
[----:B------:R-:W-:Y:S02]  /*8bf0*/  @!P0 IMAD.MOV.U32 R13, RZ, RZ, R39 ;  /* 0x000000ffff0d8224 */ /* 0x000fe400078e0027 */
[----:B------:R-:W-:-:S03]  /*8c00*/  @!P0 IMAD.MOV.U32 R12, RZ, RZ, R38 ;  /* 0x000000ffff0c8224 */ /* 0x000fc600078e0026 */
[----:B------:R-:W-:Y:S02]  /*8c10*/  LOP3.LUT R13, R13, 0x800fffff, RZ, 0xc0, !PT ;  /* 0x800fffff0d0d7812 */ /* 0x000fe400078ec0ff */
[----:B------:R-:W-:Y:S02]  /*8c20*/  MOV R42, R12 ;  /* 0x0000000c002a7202 */ /* 0x000fe40000000f00 */
[----:B------:R-:W-:-:S04]  /*8c30*/  LOP3.LUT R13, R13, 0x3ff00000, RZ, 0xfc, !PT ;  /* 0x3ff000000d0d7812 */ /* 0x000fc800078efcff */
[----:B------:R-:W-:Y:S01]  /*8c40*/  ISETP.GE.U32.AND P1, PT, R13, 0x3ff6a09f, PT ;  /* 0x3ff6a09f0d00780c */ /* 0x000fe20003f26070 */
[----:B------:R-:W-:-:S12]  /*8c50*/  IMAD.MOV.U32 R43, RZ, RZ, R13 ;  /* 0x000000ffff2b7224 */ /* 0x000fd800078e000d */
[----:B------:R-:W-:-:S04]  /*8c60*/  @P1 VIADD R12, R43, 0xfff00000 ;  /* 0xfff000002b0c1836 */ /* 0x000fc80000000000 */
[----:B------:R-:W-:-:S06]  /*8c70*/  @P1 IMAD.MOV.U32 R43, RZ, RZ, R12 ;  /* 0x000000ffff2b1224 */ /* 0x000fcc00078e000c */
[C---:B------:R-:W-:Y:S02]  /*8c80*/  DADD R52, R42.reuse, 1 ;  /* 0x3ff000002a347429 */ /* 0x040fe40000000000 */
[----:B------:R-:W-:-:S04]  /*8c90*/  DADD R12, R42, -1 ;  /* 0xbff000002a0c7429 */ /* 0x000fc80000000000 */
[----:B------:R-:W0:Y:S02]  /*8ca0*/  MUFU.RCP64H R41, R53 ;  /* 0x0000003500297308 */ /* 0x000e240000001800 */
[----:B0-----:R-:W-:-:S08]  /*8cb0*/  DFMA R46, -R52, R40, 1 ;  /* 0x3ff00000342e742b */ /* 0x001fd00000000128 */
[----:B------:R-:W-:-:S08]  /*8cc0*/  DFMA R46, R46, R46, R46 ;  /* 0x0000002e2e2e722b */ /* 0x000fd0000000002e */
[----:B------:R-:W-:Y:S01]  /*8cd0*/  DFMA R46, R40, R46, R40 ;  /* 0x0000002e282e722b */ /* 0x000fe20000000028 */
[----:B------:R-:W-:Y:S02]  /*8ce0*/  IMAD.MOV.U32 R40, RZ, RZ, 0x41ad3b5a ;  /* 0x41ad3b5aff287424 */ /* 0x000fe400078e00ff */
[----:B------:R-:W-:-:S05]  /*8cf0*/  IMAD.MOV.U32 R41, RZ, RZ, 0x3ed0f5d2 ;  /* 0x3ed0f5d2ff297424 */ /* 0x000fca00078e00ff */
[----:B------:R-:W-:-:S08]  /*8d00*/  DMUL R58, R12, R46 ;  /* 0x0000002e0c3a7228 */ /* 0x000fd00000000000 */
[----:B------:R-:W-:-:S08]  /*8d10*/  DFMA R58, R12, R46, R58 ;  /* 0x0000002e0c3a722b */ /* 0x000fd0000000003a */
[----:B------:R-:W-:-:S08]  /*8d20*/  DMUL R44, R58, R58 ;  /* 0x0000003a3a2c7228 */ /* 0x000fd00000000000 */
[----:B------:R-:W-:Y:S01]  /*8d30*/  DFMA R40, R44, UR4, R40 ;  /* 0x000000042c287c2b */ /* 0x000fe20008000028 */
[----:B------:R-:W-:Y:S01]  /*8d40*/  UMOV UR4, 0x75488a3f ;  /* 0x75488a3f00047882 */ /* 0x000fe20000000000 */
[----:B------:R-:W-:-:S06]  /*8d50*/  UMOV UR5, 0x3ef3b20a ;  /* 0x3ef3b20a00057882 */ /* 0x000fcc0000000000 */
[----:B------:R-:W-:Y:S01]  /*8d60*/  DFMA R42, R44, R40, UR4 ;  /* 0x000000042c2a7e2b */ /* 0x000fe20008000028 */
        /* <DEDUP_REMOVED lines=10> */
[-C--:B------:R-:W-:Y:S02]  /*8e10*/  DFMA R40, R12, -R58.reuse, R40 ;  /* 0x8000003a0c28722b */ /* 0x080fe40000000028 */
[----:B------:R-:W-:-:S03]  /*8e20*/  DMUL R12, R58, R58 ;  /* 0x0000003a3a0c7228 */ /* 0x000fc60000000000 */
[----:B------:R-:W-:Y:S01]  /*8e30*/  DFMA R42, R44, R42, UR4 ;  /* 0x000000042c2a7e2b */ /* 0x000fe2000800002a */
[----:B------:R-:W-:Y:S01]  /*8e40*/  UMOV UR4, 0x99999dfb ;  /* 0x99999dfb00047882 */ /* 0x000fe20000000000 */
[----:B------:R-:W-:Y:S01]  /*8e50*/  UMOV UR5, 0x3f899999 ;  /* 0x3f89999900057882 */ /* 0x000fe20000000000 */
[----:B------:R-:W-:-:S05]  /*8e60*/  DMUL R40, R46, R40 ;  /* 0x000000282e287228 */ /* 0x000fca0000000000 */
[----:B------:R-:W-:Y:S01]  /*8e70*/  DFMA R42, R44, R42, UR4 ;  /* 0x000000042c2a7e2b */ /* 0x000fe2000800002a */
[----:B------:R-:W-:Y:S01]  /*8e80*/  UMOV UR4, 0x55555555 ;  /* 0x5555555500047882 */ /* 0x000fe20000000000 */
[----:B------:R-:W-:-:S03]  /*8e90*/  UMOV UR5, 0x3fb55555 ;  /* 0x3fb5555500057882 */ /* 0x000fc60000000000 */
[----:B------:R-:W-:Y:S01]  /*8ea0*/  IADD3 R47, PT, PT, R41, 0x100000, RZ ;  /* 0x00100000292f7810 */ /* 0x000fe20007ffe0ff */
[----:B------:R-:W-:Y:S02]  /*8eb0*/  IMAD.MOV.U32 R46, RZ, RZ, R40 ;  /* 0x000000ffff2e7224 */ /* 0x000fe400078e0028 */
[----:B------:R-:W-:-:S08]  /*8ec0*/  DFMA R56, R44, R42, UR4 ;  /* 0x000000042c387e2b */ /* 0x000fd0000800002a */
[----:B------:R-:W-:Y:S01]  /*8ed0*/  DADD R54, -R56, UR4 ;  /* 0x0000000438367e29 */ /* 0x000fe20008000100 */
[----:B------:R-:W-:Y:S01]  /*8ee0*/  UMOV UR4, 0xb9e7b0 ;  /* 0x00b9e7b000047882 */ /* 0x000fe20000000000 */
[----:B------:R-:W-:-:S06]  /*8ef0*/  UMOV UR5, 0x3c46a4cb ;  /* 0x3c46a4cb00057882 */ /* 0x000fcc0000000000 */
[----:B------:R-:W-:Y:S02]  /*8f00*/  DFMA R54, R44, R42, R54 ;  /* 0x0000002a2c36722b */ /* 0x000fe40000000036 */
[C---:B------:R-:W-:Y:S02]  /*8f10*/  DFMA R42, R58.reuse, R58, -R12 ;  /* 0x0000003a3a2a722b */ /* 0x040fe4000000080c */
[----:B------:R-:W-:-:S04]  /*8f20*/  DMUL R44, R58, R12 ;  /* 0x0000000c3a2c7228 */ /* 0x000fc80000000000 */
[----:B------:R-:W-:Y:S01]  /*8f30*/  DADD R54, R54, -UR4 ;  /* 0x8000000436367e29 */ /* 0x000fe20008000000 */
[----:B------:R-:W-:Y:S01]  /*8f40*/  UMOV UR4, 0x80000000 ;  /* 0x8000000000047882 */ /* 0x000fe20000000000 */
[C---:B------:R-:W-:Y:S01]  /*8f50*/  DFMA R46, R58.reuse, R46, R42 ;  /* 0x0000002e3a2e722b */ /* 0x040fe2000000002a */
[----:B------:R-:W-:Y:S01]  /*8f60*/  UMOV UR5, 0x43300000 ;  /* 0x4330000000057882 */ /* 0x000fe20000000000 */
[----:B------:R-:W-:-:S04]  /*8f70*/  DFMA R42, R58, R12, -R44 ;  /* 0x0000000c3a2a722b */ /* 0x000fc8000000082c */
[----:B------:R-:W-:-:S04]  /*8f80*/  DADD R52, R56, R54 ;  /* 0x0000000038347229 */ /* 0x000fc80000000036 */
[----:B------:R-:W-:-:S04]  /*8f90*/  DFMA R42, R40, R12, R42 ;  /* 0x0000000c282a722b */ /* 0x000fc8000000002a */
[----:B------:R-:W-:Y:S02]  /*8fa0*/  DMUL R12, R52, R44 ;  /* 0x0000002c340c7228 */ /* 0x000fe40000000000 */
[----:B------:R-:W-:Y:S02]  /*8fb0*/  DADD R56, R56, -R52 ;  /* 0x0000000038387229 */ /* 0x000fe40000000834 */
[----:B------:R-:W-:-:S04]  /*8fc0*/  DFMA R42, R58, R46, R42 ;  /* 0x0000002e3a2a722b */ /* 0x000fc8000000002a */
[----:B------:R-:W-:Y:S02]  /*8fd0*/  DFMA R46, R52, R44, -R12 ;  /* 0x0000002c342e722b */ /* 0x000fe4000000080c */
[----:B------:R-:W-:-:S06]  /*8fe0*/  DADD R56, R54, R56 ;  /* 0x0000000036387229 */ /* 0x000fcc0000000038 */
[----:B------:R-:W-:-:S08]  /*8ff0*/  DFMA R42, R52, R42, R46 ;  /* 0x0000002a342a722b */ /* 0x000fd0000000002e */
[----:B------:R-:W-:-:S08]  /*9000*/  DFMA R56, R56, R44, R42 ;  /* 0x0000002c3838722b */ /* 0x000fd0000000002a */
[----:B------:R-:W-:-:S08]  /*9010*/  DADD R44, R12, R56 ;  /* 0x000000000c2c7229 */ /* 0x000fd00000000038 */
[--C-:B------:R-:W-:Y:S02]  /*9020*/  DADD R42, R58, R44.reuse ;  /* 0x000000003a2a7229 */ /* 0x100fe4000000002c */
[----:B------:R-:W-:-:S06]  /*9030*/  DADD R12, R12, -R44 ;  /* 0x000000000c0c7229 */ /* 0x000fcc000000082c */
[----:B------:R-:W-:Y:S02]  /*9040*/  DADD R58, R58, -R42 ;  /* 0x000000003a3a7229 */ /* 0x000fe4000000082a */
[----:B------:R-:W-:Y:S01]  /*9050*/  DADD R56, R56, R12 ;  /* 0x0000000038387229 */ /* 0x000fe2000000000c */
[----:B------:R-:W-:Y:S02]  /*9060*/  SHF.R.U32.HI R12, RZ, 0x14, R9 ;  /* 0x00000014ff0c7819 */ /* 0x000fe40000011609 */
[----:B------:R-:W-:Y:S01]  /*9070*/  @!P0 LEA.HI R12, R39, 0xffffffca, RZ, 0xc ;  /* 0xffffffca270c8811 */ /* 0x000fe200078f60ff */
[----:B------:R-:W-:Y:S02]  /*9080*/  IMAD.MOV.U32 R39, RZ, RZ, 0x43300000 ;  /* 0x43300000ff277424 */ /* 0x000fe400078e00ff */
[----:B------:R-:W-:Y:S02]  /*9090*/  DADD R58, R44, R58 ;  /* 0x000000002c3a7229 */ /* 0x000fe4000000003a */
[----:B------:R-:W-:-:S02]  /*90a0*/  VIADD R9, R12, 0xfffffc01 ;  /* 0xfffffc010c097836 */ /* 0x000fc40000000000 */
[----:B------:R-:W-:-:S04]  /*90b0*/  @P1 VIADD R9, R12, 0xfffffc02 ;  /* 0xfffffc020c091836 */ /* 0x000fc80000000000 */
[----:B------:R-:W-:Y:S01]  /*90c0*/  DADD R56, R56, R58 ;  /* 0x0000000038387229 */ /* 0x000fe2000000003a */
[----:B------:R-:W-:-:S07]  /*90d0*/  LOP3.LUT R38, R9, 0x80000000, RZ, 0x3c, !PT ;  /* 0x8000000009267812 */ /* 0x000fce00078e3cff */
[----:B------:R-:W-:Y:S02]  /*90e0*/  DADD R40, R40, R56 ;  /* 0x0000000028287229 */ /* 0x000fe40000000038 */
[----:B------:R-:W-:Y:S01]  /*90f0*/  DADD R38, R38, -UR4 ;  /* 0x8000000426267e29 */ /* 0x000fe20008000000 */
[----:B------:R-:W-:Y:S01]  /*9100*/  UMOV UR4, 0xfefa39ef ;  /* 0xfefa39ef00047882 */ /* 0x000fe20000000000 */
[----:B------:R-:W-:-:S04]  /*9110*/  UMOV UR5, 0x3fe62e42 ;  /* 0x3fe62e4200057882 */ /* 0x000fc80000000000 */
[----:B------:R-:W-:-:S08]  /*9120*/  DADD R44, R42, R40 ;  /* 0x000000002a2c7229 */ /* 0x000fd00000000028 */
[--C-:B------:R-:W-:Y:S02]  /*9130*/  DFMA R12, R38, UR4, R44.reuse ;  /* 0x00000004260c7c2b */ /* 0x100fe4000800002c */
[----:B------:R-:W-:-:S06]  /*9140*/  DADD R46, R42, -R44 ;  /* 0x000000002a2e7229 */ /* 0x000fcc000000082c */
[----:B------:R-:W-:Y:S02]  /*9150*/  DFMA R42, R38, -UR4, R12 ;  /* 0x80000004262a7c2b */ /* 0x000fe4000800000c */
[----:B------:R-:W-:Y:S01]  /*9160*/  DADD R46, R40, R46 ;  /* 0x00000000282e7229 */ /* 0x000fe2000000002e */
[----:B------:R-:W-:Y:S02]  /*9170*/  IMAD.MOV.U32 R41, RZ, RZ, R11 ;  /* 0x000000ffff297224 */ /* 0x000fe400078e000b */
[----:B------:R-:W-:-:S03]  /*9180*/  IMAD.MOV.U32 R40, RZ, RZ, R10 ;  /* 0x000000ffff287224 */ /* 0x000fc600078e000a */
[----:B------:R-:W-:Y:S01]  /*9190*/  DADD R42, -R44, R42 ;  /* 0x000000002c2a7229 */ /* 0x000fe2000000012a */
[C---:B------:R-:W-:Y:S02]  /*91a0*/  SHF.L.U32 R9, R41.reuse, 0x1, RZ ;  /* 0x0000000129097819 */ /* 0x040fe400000006ff */
[----:B------:R-:W-:Y:S02]  /*91b0*/  LOP3.LUT R10, R41, 0xff0fffff, RZ, 0xc0, !PT ;  /* 0xff0fffff290a7812 */ /* 0x000fe400078ec0ff */
[----:B------:R-:W-:-:S03]  /*91c0*/  ISETP.GT.U32.AND P0, PT, R9, -0x2000001, PT ;  /* 0xfdffffff0900780c */ /* 0x000fc60003f04070 */
[----:B------:R-:W-:Y:S01]  /*91d0*/  DADD R42, R46, -R42 ;  /* 0x000000002e2a7229 */ /* 0x000fe2000000082a */
[----:B------:R-:W-:Y:S01]  /*91e0*/  SEL R11, R10, R41, P0 ;  /* 0x000000290a0b7207 */ /* 0x000fe20000000000 */
[----:B------:R-:W-:-:S06]  /*91f0*/  IMAD.MOV.U32 R10, RZ, RZ, R40 ;  /* 0x000000ffff0a7224 */ /* 0x000fcc00078e0028 */
[----:B------:R-:W-:-:S08]  /*9200*/  DFMA R38, R38, UR8, R42 ;  /* 0x0000000826267c2b */ /* 0x000fd0000800002a */
[----:B------:R-:W-:-:S08]  /*9210*/  DADD R42, R12, R38 ;  /* 0x000000000c2a7229 */ /* 0x000fd00000000026 */
[----:B------:R-:W-:Y:S02]  /*9220*/  DADD R12, R12, -R42 ;  /* 0x000000000c0c7229 */ /* 0x000fe4000000082a */
[----:B------:R-:W-:-:S06]  /*9230*/  DMUL R40, R42, R10 ;  /* 0x0000000a2a287228 */ /* 0x000fcc0000000000 */
[----:B------:R-:W-:Y:S02]  /*9240*/  DADD R38, R38, R12 ;  /* 0x0000000026267229 */ /* 0x000fe4000000000c */
[----:B------:R-:W-:-:S08]  /*9250*/  DFMA R42, R42, R10, -R40 ;  /* 0x0000000a2a2a722b */ /* 0x000fd00000000828 */
[----:B------:R-:W-:Y:S01]  /*9260*/  DFMA R38, R38, R10, R42 ;  /* 0x0000000a2626722b */ /* 0x000fe2000000002a */
[----:B------:R-:W-:Y:S02]  /*9270*/  IMAD.MOV.U32 R10, RZ, RZ, 0x652b82fe ;  /* 0x652b82feff0a7424 */ /* 0x000fe400078e00ff */
[----:B------:R-:W-:-:S05]  /*9280*/  IMAD.MOV.U32 R11, RZ, RZ, 0x3ff71547 ;  /* 0x3ff71547ff0b7424 */ /* 0x000fca00078e00ff */
[----:B------:R-:W-:-:S08]  /*9290*/  DADD R42, R40, R38 ;  /* 0x00000000282a7229 */ /* 0x000fd00000000026 */
[----:B------:R-:W-:Y:S02]  /*92a0*/  DFMA R10, R42, R10, 6.75539944105574400000e+15 ;  /* 0x433800002a0a742b */ /* 0x000fe4000000000a */
[----:B------:R-:W-:Y:S01]  /*92b0*/  FSETP.GEU.AND P0, PT, |R43|, 4.1917929649353027344, PT ;  /* 0x4086232b2b00780b */ /* 0x000fe20003f0e200 */
[----:B------:R-:W-:-:S05]  /*92c0*/  DADD R40, R40, -R42 ;  /* 0x0000000028287229 */ /* 0x000fca000000082a */
[----:B------:R-:W-:-:S03]  /*92d0*/  DADD R12, R10, -6.75539944105574400000e+15 ;  /* 0xc33800000a0c7429 */ /* 0x000fc60000000000 */
[----:B------:R-:W-:-:S05]  /*92e0*/  DADD R38, R38, R40 ;  /* 0x0000000026267229 */ /* 0x000fca0000000028 */
        /* <DEDUP_REMOVED lines=33> */
[----:B------:R-:W-:-:S08]  /*9500*/  DFMA R12, R44, R12, 1 ;  /* 0x3ff000002c0c742b */ /* 0x000fd0000000000c */
[----:B------:R-:W-:-:S10]  /*9510*/  DFMA R12, R44, R12, 1 ;  /* 0x3ff000002c0c742b */ /* 0x000fd4000000000c */
[----:B------:R-:W-:Y:S01]  /*9520*/  IMAD R41, R10, 0x100000, R13 ;  /* 0x001000000a297824 */ /* 0x000fe200078e020d */
[----:B------:R-:W-:Y:S01]  /*9530*/  MOV R40, R12 ;  /* 0x0000000c00287202 */ /* 0x000fe20000000f00 */
[----:B------:R-:W-:Y:S06]  /*9540*/  @!P0 BRA `(.L_x_134) ;  /* 0x0000000000308947 */ /* 0x000fec0003800000 */
[----:B------:R-:W-:Y:S01]  /*9550*/  FSETP.GEU.AND P0, PT, |R43|, 4.2275390625, PT ;  /* 0x408748002b00780b */ /* 0x000fe20003f0e200 */
[C---:B------:R-:W-:Y:S02]  /*9560*/  DADD R40, R42.reuse, +INF ;  /* 0x7ff000002a287429 */ /* 0x040fe40000000000 */
[----:B------:R-:W-:-:S08]  /*9570*/  DSETP.GEU.AND P1, PT, R42, RZ, PT ;  /* 0x000000ff2a00722a */ /* 0x000fd00003f2e000 */
[----:B------:R-:W-:Y:S02]  /*9580*/  FSEL R40, R40, RZ, P1 ;  /* 0x000000ff28287208 */ /* 0x000fe40000800000 */
[----:B------:R-:W-:Y:S02]  /*9590*/  @!P0 LEA.HI R9, R10, R10, RZ, 0x1 ;  /* 0x0000000a0a098211 */ /* 0x000fe400078f08ff */
[----:B------:R-:W-:Y:S02]  /*95a0*/  FSEL R41, R41, RZ, P1 ;  /* 0x000000ff29297208 */ /* 0x000fe40000800000 */
[----:B------:R-:W-:-:S05]  /*95b0*/  @!P0 SHF.R.S32.HI R9, RZ, 0x1, R9 ;  /* 0x00000001ff098819 */ /* 0x000fca0000011409 */
[----:B------:R-:W-:Y:S02]  /*95c0*/  @!P0 IMAD.IADD R10, R10, 0x1, -R9 ;  /* 0x000000010a0a8824 */ /* 0x000fe400078e0a09 */
[----:B------:R-:W-:-:S03]  /*95d0*/  @!P0 IMAD R13, R9, 0x100000, R13 ;  /* 0x00100000090d8824 */ /* 0x000fc600078e020d */
[----:B------:R-:W-:Y:S01]  /*95e0*/  @!P0 LEA R11, R10, 0x3ff00000, 0x14 ;  /* 0x3ff000000a0b8811 */ /* 0x000fe200078ea0ff */
[----:B------:R-:W-:-:S06]  /*95f0*/  @!P0 IMAD.MOV.U32 R10, RZ, RZ, RZ ;  /* 0x000000ffff0a8224 */ /* 0x000fcc00078e00ff */
[----:B------:R-:W-:-:S11]  /*9600*/  @!P0 DMUL R40, R12, R10 ;  /* 0x0000000a0c288228 */ /* 0x000fd60000000000 */
.L_x_134:
[----:B------:R-:W-:Y:S01]  /*9610*/  DFMA R38, R38, R40, R40 ;  /* 0x000000282626722b */ /* 0x000fe20000000028 */
[----:B------:R-:W-:Y:S01]  /*9620*/  IMAD.MOV.U32 R12, RZ, RZ, R8 ;  /* 0x000000ffff0c7224 */ /* 0x000fe200078e0008 */
[----:B------:R-:W-:Y:S01]  /*9630*/  DSETP.NEU.AND P0, PT, |R40|, +INF , PT ;  /* 0x7ff000002800742a */ /* 0x000fe20003f0d200 */
[----:B------:R-:W-:-:S07]  /*9640*/  IMAD.MOV.U32 R13, RZ, RZ, 0x0 ;  /* 0x00000000ff0d7424 */ /* 0x000fce00078e00ff */
[----:B------:R-:W-:Y:S02]  /*9650*/  FSEL R10, R40, R38, !P0 ;  /* 0x00000026280a7208 */ /* 0x000fe40004000000 */
[----:B------:R-:W-:Y:S01]  /*9660*/  FSEL R9, R41, R39, !P0 ;  /* 0x0000002729097208 */ /* 0x000fe20004000000 */
[----:B------:R-:W-:Y:S06]  /*9670*/  RET.REL.NODEC R12 `(_Z18b3lyp_fused_kerneliibPKdS0_S0_S0_S0_S0_S0_S0_PdS1_) ;  /* 0xffffff680c607950 */ /* 0x000fec0003c3ffff */
.L_x_135:
        /* <DEDUP_REMOVED lines=16> */
.L_x_146:


//--------------------- .text._Z27get_rho_sigma_kernel_planariiPKdS0_S0_S0_S0_PdS1_S1_ --------------------------
	.section	.text._Z27get_rho_sigma_kernel_planariiPKdS0_S0_S0_S0_PdS1_S1_,"ax",@progbits
	.align	128
        .global         _Z27get_rho_sigma_kernel_planariiPKdS0_S0_S0_S0_PdS1_S1_
        .type           _Z27get_rho_sigma_kernel_planariiPKdS0_S0_S0_S0_PdS1_S1_,@function
        .size           _Z27get_rho_sigma_kernel_planariiPKdS0_S0_S0_S0_PdS1_S1_,(.L_x_149 - _Z27get_rho_sigma_kernel_planariiPKdS0_S0_S0_S0_PdS1_S1_)
        .other          _Z27get_rho_sigma_kernel_planariiPKdS0_S0_S0_S0_PdS1_S1_,@"STO_CUDA_ENTRY STV_DEFAULT"
_Z27get_rho_sigma_kernel_planariiPKdS0_S0_S0_S0_PdS1_S1_:
.text._Z27get_rho_sigma_kernel_planariiPKdS0_S0_S0_S0_PdS1_S1_:
        /* <DEDUP_REMOVED lines=8> */
[----:B------:R-:W0:Y:S01]  /*0080*/  LDCU UR4, c[0x0][0x380] ;  /* 0x00007000ff0477ac */ /* 0x000e220008000800 */
[----:B------:R-:W-:Y:S02]  /*0090*/  CS2R R2, SRZ ;  /* 0x0000000000027805 */ /* 0x000fe4000001ff00 */
[----:B------:R-:W-:Y:S02]  /*00a0*/  CS2R R38, SRZ ;  /* 0x0000000000267805 */ /* 0x000fe4000001ff00 */
[----:B------:R-:W-:Y:S02]  /*00b0*/  CS2R R32, SRZ ;  /* 0x0000000000207805 */ /* 0x000fe4000001ff00 */
[----:B------:R-:W-:Y:S01]  /*00c0*/  CS2R R24, SRZ ;  /* 0x0000000000187805 */ /* 0x000fe2000001ff00 */
[----:B------:R-:W1:Y:S01]  /*00d0*/  LDCU.64 UR6, c[0x0][0x358] ;  /* 0x00006b00ff0677ac */ /* 0x000e620008000a00 */
[----:B0-----:R-:W-:-:S09]  /*00e0*/  UISETP.GE.AND UP0, UPT, UR4, 0x1, UPT ;  /* 0x000000010400788c */ /* 0x001fd2000bf06270 */
[----:B-1----:R-:W-:Y:S05]  /*00f0*/  BRA.U !UP0, `(.L_x_136) ;  /* 0x0000000d08807547 */ /* 0x002fea000b800000 */
[----:B------:R-:W0:Y:S01]  /*0100*/  LDCU.128 UR8, c[0x0][0x390] ;  /* 0x00007200ff0877ac */ /* 0x000e220008000c00 */
[----:B------:R-:W-:Y:S01]  /*0110*/  SHF.R.S32.HI R2, RZ, 0x1f, R0 ;  /* 0x0000001fff027819 */ /* 0x000fe20000011400 */
[----:B------:R-:W-:Y:S01]  /*0120*/  IMAD.MOV.U32 R45, RZ, RZ, RZ ;  /* 0x000000ffff2d7224 */ /* 0x000fe200078e00ff */
[----:B------:R-:W-:Y:S01]  /*0130*/  CS2R R24, SRZ ;  /* 0x0000000000187805 */ /* 0x000fe2000001ff00 */
[----:B------:R-:W1:Y:S01]  /*0140*/  LDCU.128 UR12, c[0x0][0x3a0] ;  /* 0x00007400ff0c77ac */ /* 0x000e620008000c00 */
[----:B------:R-:W-:Y:S01]  /*0150*/  CS2R R32, SRZ ;  /* 0x0000000000207805 */ /* 0x000fe2000001ff00 */
[----:B------:R-:W-:Y:S01]  /*0160*/  IMAD R5, R2, UR4, RZ ;  /* 0x0000000402057c24 */ /* 0x000fe2000f8e02ff */
[----:B------:R-:W-:Y:S01]  /*0170*/  CS2R R38, SRZ ;  /* 0x0000000000267805 */ /* 0x000fe2000001ff00 */
[----:B------:R-:W-:Y:S02]  /*0180*/  USHF.R.S32.HI UR5, URZ, 0x1f, UR4 ;  /* 0x0000001fff057899 */ /* 0x000fe40008011404 */
[----:B------:R-:W-:-:S04]  /*0190*/  IMAD.WIDE.U32 R2, R0, UR4, RZ ;  /* 0x0000000400027c25 */ /* 0x000fc8000f8e00ff */
[----:B------:R-:W-:Y:S02]  /*01a0*/  IMAD.SHL.U32 R14, R2, 0x8, RZ ;  /* 0x00000008020e7824 */ /* 0x000fe400078e00ff */
[----:B------:R-:W-:-:S03]  /*01b0*/  IMAD R5, R0, UR5, R5 ;  /* 0x0000000500057c24 */ /* 0x000fc6000f8e0205 */
[C---:B0-----:R-:W-:Y:S01]  /*01c0*/  IADD3 R8, P0, PT, R14.reuse, UR8, RZ ;  /* 0x000000080e087c10 */ /* 0x041fe2000ff1e0ff */
[----:B------:R-:W-:Y:S01]  /*01d0*/  IMAD.IADD R3, R3, 0x1, R5 ;  /* 0x0000000103037824 */ /* 0x000fe200078e0205 */
[C---:B------:R-:W-:Y:S02]  /*01e0*/  IADD3 R10, P1, PT, R14.reuse, UR10, RZ ;  /* 0x0000000a0e0a7c10 */ /* 0x040fe4000ff3e0ff */
[----:B-1----:R-:W-:Y:S02]  /*01f0*/  IADD3 R12, P2, PT, R14, UR12, RZ ;  /* 0x0000000c0e0c7c10 */ /* 0x002fe4000ff5e0ff */
[----:B------:R-:W-:Y:S02]  /*0200*/  SHF.L.U64.HI R2, R2, 0x3, R3 ;  /* 0x0000000302027819 */ /* 0x000fe40000010203 */
[----:B------:R-:W-:Y:S02]  /*0210*/  IADD3 R14, P3, PT, R14, UR14, RZ ;  /* 0x0000000e0e0e7c10 */ /* 0x000fe4000ff7e0ff */
[----:B------:R-:W-:-:S02]  /*0220*/  IADD3.X R9, PT, PT, R2, UR9, RZ, P0, !PT ;  /* 0x0000000902097c10 */ /* 0x000fc400087fe4ff */
[C---:B------:R-:W-:Y:S02]  /*0230*/  IADD3.X R11, PT, PT, R2.reuse, UR11, RZ, P1, !PT ;  /* 0x0000000b020b7c10 */ /* 0x040fe40008ffe4ff */
[C---:B------:R-:W-:Y:S02]  /*0240*/  IADD3.X R13, PT, PT, R2.reuse, UR13, RZ, P2, !PT ;  /* 0x0000000d020d7c10 */ /* 0x040fe400097fe4ff */
[----:B------:R-:W-:Y:S02]  /*0250*/  IADD3.X R15, PT, PT, R2, UR15, RZ, P3, !PT ;  /* 0x0000000f020f7c10 */ /* 0x000fe40009ffe4ff */
[----:B------:R-:W-:-:S07]  /*0260*/  CS2R R2, SRZ ;  /* 0x0000000000027805 */ /* 0x000fce000001ff00 */
.L_x_141:
[----:B------:R-:W0:Y:S01]  /*0270*/  LDC R44, c[0x0][0x380] ;  /* 0x0000e000ff2c7b82 */ /* 0x000e220000000800 */
[----:B-----5:R-:W-:-:S04]  /*0280*/  IMAD.WIDE.U32 R16, R45, 0x8, R8 ;  /* 0x000000082d107825 */ /* 0x020fc800078e0008 */
[C---:B------:R-:W-:Y:S02]  /*0290*/  IMAD.WIDE.U32 R18, R45.reuse, 0x8, R10 ;  /* 0x000000082d127825 */ /* 0x040fe400078e000a */
[----:B------:R-:W5:Y:S02]  /*02a0*/  LDG.E.64 R16, desc[UR6][R16.64] ;  /* 0x0000000610107981 */ /* 0x000f64000c1e1b00 */
[C---:B------:R-:W-:Y:S02]  /*02b0*/  IMAD.WIDE.U32 R20, R45.reuse, 0x8, R12 ;  /* 0x000000082d147825 */ /* 0x040fe400078e000c */
[----:B------:R-:W5:Y:S02]  /*02c0*/  LDG.E.64 R18, desc[UR6][R18.64] ;  /* 0x0000000612127981 */ /* 0x000f64000c1e1b00 */
[----:B------:R-:W-:Y:S02]  /*02d0*/  IMAD.WIDE.U32 R22, R45, 0x8, R14 ;  /* 0x000000082d167825 */ /* 0x000fe400078e000e */
[----:B------:R-:W5:Y:S04]  /*02e0*/  LDG.E.64 R20, desc[UR6][R20.64] ;  /* 0x0000000614147981 */ /* 0x000f68000c1e1b00 */
[----:B------:R-:W5:Y:S01]  /*02f0*/  LDG.E.64 R22, desc[UR6][R22.64] ;  /* 0x0000000616167981 */ /* 0x000f62000c1e1b00 */
[----:B0-----:R-:W-:Y:S01]  /*0300*/  ISETP.GE.U32.AND P0, PT, R44, 0x4, PT ;  /* 0x000000042c00780c */ /* 0x001fe20003f06070 */
[----:B------:R-:W-:-:S12]  /*0310*/  IMAD.MOV.U32 R51, RZ, RZ, RZ ;  /* 0x000000ffff337224 */ /* 0x000fd800078e00ff */
[----:B------:R-:W-:Y:S05]  /*0320*/  @!P0 BRA `(.L_x_137) ;  /* 0x0000000400b08947 */ /* 0x000fea0003800000 */
[----:B------:R-:W0:Y:S01]  /*0330*/  LDCU UR4, c[0x0][0x380] ;  /* 0x00007000ff0477ac */ /* 0x000e220008000800 */
[----:B------:R-:W1:Y:S01]  /*0340*/  LDC.64 R4, c[0x0][0x388] ;  /* 0x0000e200ff047b82 */ /* 0x000e620000000a00 */
[----:B------:R-:W-:Y:S01]  /*0350*/  SHF.R.S32.HI R6, RZ, 0x1f, R0 ;  /* 0x0000001fff067819 */ /* 0x000fe20000011400 */
[C---:B------:R-:W-:Y:S01]  /*0360*/  IMAD R29, R45.reuse, UR5, RZ ;  /* 0x000000052d1d7c24 */ /* 0x040fe2000f8e02ff */
[----:B------:R-:W2:Y:S01]  /*0370*/  LDCU.128 UR8, c[0x0][0x3a0] ;  /* 0x00007400ff0877ac */ /* 0x000ea20008000c00 */
[----:B------:R-:W3:Y:S02]  /*0380*/  LDCU.128 UR12, c[0x0][0x390] ;  /* 0x00007200ff0c77ac */ /* 0x000ee40008000c00 */
[----:B0-----:R-:W-:Y:S02]  /*0390*/  IMAD R31, R6, UR4, RZ ;  /* 0x00000004061f7c24 */ /* 0x001fe4000f8e02ff */
[----:B------:R-:W-:-:S04]  /*03a0*/  IMAD.WIDE.U32 R6, R45, R44, RZ ;  /* 0x0000002c2d067225 */ /* 0x000fc800078e00ff */
[----:B------:R-:W-:Y:S01]  /*03b0*/  IMAD.WIDE.U32 R26, R0, UR4, RZ ;  /* 0x00000004001a7c25 */ /* 0x000fe2000f8e00ff */
[----:B-1----:R-:W-:Y:S01]  /*03c0*/  LEA R4, P0, R6, R4, 0x3 ;  /* 0x0000000406047211 */ /* 0x002fe200078018ff */
[----:B------:R-:W-:Y:S02]  /*03d0*/  ULOP3.LUT UR4, UR4, 0x7ffffffc, URZ, 0xc0, !UPT ;  /* 0x7ffffffc04047892 */ /* 0x000fe4000f8ec0ff */
[----:B------:R-:W-:Y:S02]  /*03e0*/  IMAD R31, R0, UR5, R31 ;  /* 0x00000005001f7c24 */ /* 0x000fe4000f8e021f */
[----:B------:R-:W-:Y:S01]  /*03f0*/  IMAD.IADD R29, R7, 0x1, R29 ;  /* 0x00000001071d7824 */ /* 0x000fe200078e021d */
[----:B------:R-:W-:Y:S01]  /*0400*/  UIADD3 UR4, UPT, UPT, -UR4, URZ, URZ ;  /* 0x000000ff04047290 */ /* 0x000fe2000fffe1ff */
[----:B------:R-:W-:Y:S02]  /*0410*/  IMAD.IADD R31, R27, 0x1, R31 ;  /* 0x000000011b1f7824 */ /* 0x000fe400078e021f */
[----:B------:R-:W-:Y:S01]  /*0420*/  IMAD.SHL.U32 R7, R26, 0x8, RZ ;  /* 0x000000081a077824 */ /* 0x000fe200078e00ff */
[----:B------:R-:W-:-:S02]  /*0430*/  LEA.HI.X R29, R6, R5, R29, 0x3, P0 ;  /* 0x00000005061d7211 */ /* 0x000fc400000f1c1d */
[----:B------:R-:W-:Y:S02]  /*0440*/  SHF.L.U64.HI R31, R26, 0x3, R31 ;  /* 0x000000031a1f7819 */ /* 0x000fe4000001021f */
[----:B------:R-:W-:Y:S02]  /*0450*/  IADD3 R7, P3, PT, R7, 0x10, RZ ;  /* 0x0000001007077810 */ /* 0x000fe40007f7e0ff */
[----:B------:R-:W-:Y:S02]  /*0460*/  IADD3 R28, P0, PT, R4, 0x10, RZ ;  /* 0x00000010041c7810 */ /* 0x000fe40007f1e0ff */
[C---:B--2---:R-:W-:Y:S01]  /*0470*/  IADD3 R36, P2, PT, R7.reuse, UR8, RZ ;  /* 0x0000000807247c10 */ /* 0x044fe2000ff5e0ff */
[----:B------:R-:W-:Y:S01]  /*0480*/  IMAD.X R5, RZ, RZ, R31, P3 ;  /* 0x000000ffff057224 */ /* 0x000fe200018e061f */
[C---:B------:R-:W-:Y:S01]  /*0490*/  IADD3 R30, P1, PT, R7.reuse, UR10, RZ ;  /* 0x0000000a071e7c10 */ /* 0x040fe2000ff3e0ff */
[----:B------:R-:W-:Y:S01]  /*04a0*/  IMAD.X R29, RZ, RZ, R29, P0 ;  /* 0x000000ffff1d7224 */ /* 0x000fe200000e061d */
[----:B---3--:R-:W-:-:S02]  /*04b0*/  IADD3 R6, P3, PT, R7, UR12, RZ ;  /* 0x0000000c07067c10 */ /* 0x008fc4000ff7e0ff */
[----:B------:R-:W-:Y:S02]  /*04c0*/  IADD3 R4, P4, PT, R7, UR14, RZ ;  /* 0x0000000e07047c10 */ /* 0x000fe4000ff9e0ff */
[C---:B------:R-:W-:Y:S02]  /*04d0*/  IADD3.X R37, PT, PT, R5.reuse, UR9, RZ, P2, !PT ;  /* 0x0000000905257c10 */ /* 0x040fe400097fe4ff */
[C---:B------:R-:W-:Y:S02]  /*04e0*/  IADD3.X R31, PT, PT, R5.reuse, UR11, RZ, P1, !PT ;  /* 0x0000000b051f7c10 */ /* 0x040fe40008ffe4ff */
[C---:B------:R-:W-:Y:S02]  /*04f0*/  IADD3.X R7, PT, PT, R5.reuse, UR13, RZ, P3, !PT ;  /* 0x0000000d05077c10 */ /* 0x040fe40009ffe4ff */
[----:B------:R-:W-:-:S07]  /*0500*/  IADD3.X R5, PT, PT, R5, UR15, RZ, P4, !PT ;  /* 0x0000000f05057c10 */ /* 0x000fce000a7fe4ff */
.L_x_138:
[----:B------:R-:W2:Y:S04]  /*0510*/  LDG.E.64 R42, desc[UR6][R4.64+-0x10] ;  /* 0xfffff006042a7981 */ /* 0x000ea8000c1e1b00 */
[----:B------:R-:W3:Y:S04]  /*0520*/  LDG.E.64 R40, desc[UR6][R36.64+-0x10] ;  /* 0xfffff00624287981 */ /* 0x000ee8000c1e1b00 */
[----:B------:R-:W4:Y:S04]  /*0530*/  LDG.E.64 R26, desc[UR6][R30.64+-0x10] ;  /* 0xfffff0061e1a7981 */ /* 0x000f28000c1e1b00 */
[----:B------:R-:W4:Y:S04]  /*0540*/  LDG.E.64 R34, desc[UR6][R6.64+-0x10] ;  /* 0xfffff00606227981 */ /* 0x000f28000c1e1b00 */
[----:B------:R-:W4:Y:S04]  /*0550*/  LDG.E.64 R48, desc[UR6][R28.64+-0x10] ;  /* 0xfffff0061c307981 */ /* 0x000f28000c1e1b00 */
[----:B------:R-:W4:Y:S01]  /*0560*/  LDG.E.64 R46, desc[UR6][R36.64+-0x8] ;  /* 0xfffff806242e7981 */ /* 0x000f22000c1e1b00 */
[----:B--2--5:R-:W-:-:S02]  /*0570*/  DMUL R42, R16, R42 ;  /* 0x0000002a102a7228 */ /* 0x024fc40000000000 */
[C---:B---3--:R-:W-:Y:S02]  /*0580*/  DMUL R40, R16.reuse, R40 ;  /* 0x0000002810287228 */ /* 0x048fe40000000000 */
[----:B----4-:R-:W-:-:S04]  /*0590*/  DMUL R26, R16, R26 ;  /* 0x0000001a101a7228 */ /* 0x010fc80000000000 */
[-C--:B------:R-:W-:Y:S02]  /*05a0*/  DFMA R42, R18, R34.reuse, R42 ;  /* 0x00000022122a722b */ /* 0x080fe4000000002a */
[-C--:B------:R-:W-:Y:S02]  /*05b0*/  DFMA R40, R20, R34.reuse, R40 ;  /* 0x000000221428722b */ /* 0x080fe40000000028 */
[----:B------:R-:W-:-:S04]  /*05c0*/  DFMA R26, R22, R34, R26 ;  /* 0x00000022161a722b */ /* 0x000fc8000000001a */
[C---:B------:R-:W-:Y:S02]  /*05d0*/  DFMA R38, R48.reuse, R42, R38 ;  /* 0x0000002a3026722b */ /* 0x040fe40000000026 */
[----:B------:R-:W2:Y:S01]  /*05e0*/  LDG.E.64 R42, desc[UR6][R4.64+-0x8] ;  /* 0xfffff806042a7981 */ /* 0x000ea2000c1e1b00 */
[C---:B------:R-:W-:Y:S02]  /*05f0*/  DFMA R32, R48.reuse, R40, R32 ;  /* 0x000000283020722b */ /* 0x040fe40000000020 */
[C---:B------:R-:W-:Y:S01]  /*0600*/  DFMA R24, R48.reuse, R26, R24 ;  /* 0x0000001a3018722b */ /* 0x040fe20000000018 */
[----:B------:R-:W3:Y:S04]  /*0610*/  LDG.E.64 R40, desc[UR6][R30.64+-0x8] ;  /* 0xfffff8061e287981 */ /* 0x000ee8000c1e1b00 */
[----:B------:R-:W4:Y:S01]  /*0620*/  LDG.E.64 R26, desc[UR6][R6.64+-0x8] ;  /* 0xfffff806061a7981 */ /* 0x000f22000c1e1b00 */
[----:B------:R-:W-:-:S03]  /*0630*/  DMUL R48, R48, R34 ;  /* 0x0000002230307228 */ /* 0x000fc60000000000 */
[----:B------:R-:W4:Y:S01]  /*0640*/  LDG.E.64 R34, desc[UR6][R28.64+-0x8] ;  /* 0xfffff8061c227981 */ /* 0x000f22000c1e1b00 */
[----:B------:R-:W-:-:S04]  /*0650*/  DMUL R46, R16, R46 ;  /* 0x0000002e102e7228 */ /* 0x000fc80000000000 */
[C---:B------:R-:W-:Y:S02]  /*0660*/  DFMA R2, R16.reuse, R48, R2 ;  /* 0x000000301002722b */ /* 0x040fe40000000002 */
[C---:B--2---:R-:W-:Y:S02]  /*0670*/  DMUL R42, R16.reuse, R42 ;  /* 0x0000002a102a7228 */ /* 0x044fe40000000000 */
[----:B---3--:R-:W-:Y:S02]  /*0680*/  DMUL R40, R16, R40 ;  /* 0x0000002810287228 */ /* 0x008fe40000000000 */
[----:B----4-:R-:W-:-:S04]  /*0690*/  DFMA R46, R20, R26, R46 ;  /* 0x0000001a142e722b */ /* 0x010fc8000000002e */
[-C--:B------:R-:W-:Y:S02]  /*06a0*/  DFMA R42, R18, R26.reuse, R42 ;  /* 0x0000001a122a722b */ /* 0x080fe4000000002a */
[----:B------:R-:W-:Y:S02]  /*06b0*/  DFMA R40, R22, R26, R40 ;  /* 0x0000001a1628722b */ /* 0x000fe40000000028 */
[----:B------:R-:W-:-:S04]  /*06c0*/  DFMA R32, R34, R46, R32 ;  /* 0x0000002e2220722b */ /* 0x000fc80000000020 */
[C---:B------:R-:W-:Y:S01]  /*06d0*/  DFMA R38, R34.reuse, R42, R38 ;  /* 0x0000002a2226722b */ /* 0x040fe20000000026 */
[----:B------:R-:W2:Y:S04]  /*06e0*/  LDG.E.64 R46, desc[UR6][R36.64] ;  /* 0x00000006242e7981 */ /* 0x000ea8000c1e1b00 */
[----:B------:R-:W3:Y:S01]  /*06f0*/  LDG.E.64 R42, desc[UR6][R4.64] ;  /* 0x00000006042a7981 */ /* 0x000ee2000c1e1b00 */
[C---:B------:R-:W-:Y:S02]  /*0700*/  DFMA R24, R34.reuse, R40, R24 ;  /* 0x000000282218722b */ /* 0x040fe40000000018 */
[----:B------:R-:W-:Y:S01]  /*0710*/  DMUL R48, R34, R26 ;  /* 0x0000001a22307228 */ /* 0x000fe20000000000 */
[----:B------:R-:W4:Y:S04]  /*0720*/  LDG.E.64 R40, desc[UR6][R6.64] ;  /* 0x0000000606287981 */ /* 0x000f28000c1e1b00 */
[----:B------:R-:W4:Y:S04]  /*0730*/  LDG.E.64 R34, desc[UR6][R30.64] ;  /* 0x000000061e227981 */ /* 0x000f28000c1e1b00 */
[----:B------:R-:W4:Y:S01]  /*0740*/  LDG.E.64 R26, desc[UR6][R28.64] ;  /* 0x000000061c1a7981 */ /* 0x000f22000c1e1b00 */
[----:B------:R-:W-:-:S02]  /*0750*/  DFMA R2, R16, R48, R2 ;  /* 0x000000301002722b */ /* 0x000fc40000000002 */
[C---:B--2---:R-:W-:Y:S02]  /*0760*/  DMUL R46, R16.reuse, R46 ;  /* 0x0000002e102e7228 */ /* 0x044fe40000000000 */
[----:B---3--:R-:W-:-:S06]  /*0770*/  DMUL R42, R16, R42 ;  /* 0x0000002a102a7228 */ /* 0x008fcc0000000000 */
[-C--:B----4-:R-:W-:Y:S02]  /*0780*/  DFMA R46, R20, R40.reuse, R46 ;  /* 0x00000028142e722b */ /* 0x090fe4000000002e */
[----:B------:R-:W-:Y:S02]  /*0790*/  DFMA R42, R18, R40, R42 ;  /* 0x00000028122a722b */ /* 0x000fe4000000002a */
[----:B------:R-:W-:-:S04]  /*07a0*/  DMUL R34, R16, R34 ;  /* 0x0000002210227228 */ /* 0x000fc80000000000 */
[C---:B------:R-:W-:Y:S02]  /*07b0*/  DFMA R32, R26.reuse, R46, R32 ;  /* 0x0000002e1a20722b */ /* 0x040fe40000000020 */
[----:B------:R-:W-:Y:S02]  /*07c0*/  DFMA R42, R26, R42, R38 ;  /* 0x0000002a1a2a722b */ /* 0x000fe40000000026 */
[-C--:B------:R-:W-:Y:S01]  /*07d0*/  DFMA R46, R22, R40.reuse, R34 ;  /* 0x00000028162e722b */ /* 0x080fe20000000022 */
[----:B------:R-:W2:Y:S01]  /*07e0*/  LDG.E.64 R38, desc[UR6][R4.64+0x8] ;  /* 0x0000080604267981 */ /* 0x000ea2000c1e1b00 */
[----:B------:R-:W-:-:S03]  /*07f0*/  DMUL R48, R26, R40 ;  /* 0x000000281a307228 */ /* 0x000fc60000000000 */
[----:B------:R-:W3:Y:S03]  /*0800*/  LDG.E.64 R34, desc[UR6][R6.64+0x8] ;  /* 0x0000080606227981 */ /* 0x000ee6000c1e1b00 */
[----:B------:R-:W-:Y:S01]  /*0810*/  DFMA R24, R26, R46, R24 ;  /* 0x0000002e1a18722b */ /* 0x000fe20000000018 */
[----:B------:R-:W4:Y:S04]  /*0820*/  LDG.E.64 R40, desc[UR6][R36.64+0x8] ;  /* 0x0000080624287981 */ /* 0x000f28000c1e1b00 */
[----:B------:R-:W4:Y:S04]  /*0830*/  LDG.E.64 R46, desc[UR6][R30.64+0x8] ;  /* 0x000008061e2e7981 */ /* 0x000f28000c1e1b00 */
[----:B------:R0:W4:Y:S01]  /*0840*/  LDG.E.64 R26, desc[UR6][R28.64+0x8] ;  /* 0x000008061c1a7981 */ /* 0x000122000c1e1b00 */
[----:B------:R-:W-:Y:S01]  /*0850*/  UIADD3 UR4, UPT, UPT, UR4, 0x4, URZ ;  /* 0x0000000404047890 */ /* 0x000fe2000fffe0ff */
[----:B------:R-:W-:-:S03]  /*0860*/  DFMA R2, R16, R48, R2 ;  /* 0x000000301002722b */ /* 0x000fc60000000002 */
[----:B------:R-:W-:Y:S01]  /*0870*/  UISETP.NE.AND UP0, UPT, UR4, URZ, UPT ;  /* 0x000000ff0400728c */ /* 0x000fe2000bf05270 */
[----:B0-----:R-:W-:Y:S02]  /*0880*/  IADD3 R28, P0, PT, R28, 0x20, RZ ;  /* 0x000000201c1c7810 */ /* 0x001fe40007f1e0ff */
[----:B------:R-:W-:Y:S02]  /*0890*/  IADD3 R4, P1, PT, R4, 0x20, RZ ;  /* 0x0000002004047810 */ /* 0x000fe40007f3e0ff */
[----:B------:R-:W-:Y:S01]  /*08a0*/  IADD3 R30, P2, PT, R30, 0x20, RZ ;  /* 0x000000201e1e7810 */ /* 0x000fe20007f5e0ff */
[----:B------:R-:W-:Y:S01]  /*08b0*/  IMAD.X R29, RZ, RZ, R29, P0 ;  /* 0x000000ffff1d7224 */ /* 0x000fe200000e061d */
[----:B------:R-:W-:Y:S02]  /*08c0*/  IADD3 R6, P0, PT, R6, 0x20, RZ ;  /* 0x0000002006067810 */ /* 0x000fe40007f1e0ff */
[----:B------:R-:W-:Y:S01]  /*08d0*/  IADD3 R36, P3, PT, R36, 0x20, RZ ;  /* 0x0000002024247810 */ /* 0x000fe20007f7e0ff */
[----:B------:R-:W-:-:S02]  /*08e0*/  IMAD.X R5, RZ, RZ, R5, P1 ;  /* 0x000000ffff057224 */ /* 0x000fc400008e0605 */
[----:B------:R-:W-:Y:S02]  /*08f0*/  IMAD.X R7, RZ, RZ, R7, P0 ;  /* 0x000000ffff077224 */ /* 0x000fe400000e0607 */
[----:B------:R-:W-:Y:S02]  /*0900*/  IMAD.X R31, RZ, RZ, R31, P2 ;  /* 0x000000ffff1f7224 */ /* 0x000fe400010e061f */
[----:B------:R-:W-:Y:S01]  /*0910*/  IMAD.X R37, RZ, RZ, R37, P3 ;  /* 0x000000ffff257224 */ /* 0x000fe200018e0625 */
[----:B--2---:R-:W-:-:S08]  /*0920*/  DMUL R38, R16, R38 ;  /* 0x0000002610267228 */ /* 0x004fd00000000000 */
[----:B---3--:R-:W-:Y:S02]  /*0930*/  DFMA R38, R18, R34, R38 ;  /* 0x000000221226722b */ /* 0x008fe40000000026 */
[C---:B----4-:R-:W-:Y:S02]  /*0940*/  DMUL R40, R16.reuse, R40 ;  /* 0x0000002810287228 */ /* 0x050fe40000000000 */
[----:B------:R-:W-:-:S04]  /*0950*/  DMUL R46, R16, R46 ;  /* 0x0000002e102e7228 */ /* 0x000fc80000000000 */
[C---:B------:R-:W-:Y:S02]  /*0960*/  DFMA R38, R26.reuse, R38, R42 ;  /* 0x000000261a26722b */ /* 0x040fe4000000002a */
[-C--:B------:R-:W-:Y:S02]  /*0970*/  DMUL R42, R26, R34.reuse ;  /* 0x000000221a2a7228 */ /* 0x080fe40000000000 */
[-C--:B------:R-:W-:Y:S02]  /*0980*/  DFMA R40, R20, R34.reuse, R40 ;  /* 0x000000221428722b */ /* 0x080fe40000000028 */
[----:B------:R-:W-:-:S04]  /*0990*/  DFMA R46, R22, R34, R46 ;  /* 0x00000022162e722b */ /* 0x000fc8000000002e */
[----:B------:R-:W-:Y:S02]  /*09a0*/  DFMA R2, R16, R42, R2 ;  /* 0x0000002a1002722b */ /* 0x000fe40000000002 */
[C---:B------:R-:W-:Y:S02]  /*09b0*/  DFMA R32, R26.reuse, R40, R32 ;  /* 0x000000281a20722b */ /* 0x040fe40000000020 */
[----:B------:R-:W-:Y:S01]  /*09c0*/  DFMA R24, R26, R46, R24 ;  /* 0x0000002e1a18722b */ /* 0x000fe20000000018 */
[----:B------:R-:W-:Y:S10]  /*09d0*/  BRA.U UP0, `(.L_x_138) ;  /* 0xfffffff900cc7547 */ /* 0x000ff4000b83ffff */
[----:B------:R-:W-:-:S07]  /*09e0*/  LOP3.LUT R51, R44, 0x7ffffffc, RZ, 0xc0, !PT ;  /* 0x7ffffffc2c337812 */ /* 0x000fce00078ec0ff */
.L_x_137:
[----:B------:R-:W-:-:S13]  /*09f0*/  LOP3.LUT P0, R4, R44, 0x3, RZ, 0xc0, !PT ;  /* 0x000000032c047812 */ /* 0x000fda000780c0ff */
[----:B------:R-:W-:Y:S05]  /*0a00*/  @!P0 BRA `(.L_x_139) ;  /* 0x0000000400308947 */ /* 0x000fea0003800000 */
[----:B------:R-:W-:Y:S02]  /*0a10*/  ISETP.NE.AND P0, PT, R4, 0x1, PT ;  /* 0x000000010400780c */ /* 0x000fe40003f05270 */
[----:B------:R-:W-:-:S04]  /*0a20*/  LOP3.LUT R5, R44, 0x1, RZ, 0xc0, !PT ;  /* 0x000000012c057812 */ /* 0x000fc800078ec0ff */
[----:B------:R-:W-:-:S07]  /*0a30*/  ISETP.NE.U32.AND P1, PT, R5, 0x1, PT ;  /* 0x000000010500780c */ /* 0x000fce0003f25070 */
[----:B------:R-:W-:Y:S06]  /*0a40*/  @!P0 BRA `(.L_x_140) ;  /* 0x0000000000b08947 */ /* 0x000fec0003800000 */
[----:B------:R-:W0:Y:S01]  /*0a50*/  LDC.64 R46, c[0x0][0x388] ;  /* 0x0000e200ff2e7b82 */ /* 0x000e220000000a00 */
[----:B------:R-:W-:Y:S02]  /*0a60*/  IMAD.MOV.U32 R4, RZ, RZ, R51 ;  /* 0x000000ffff047224 */ /* 0x000fe400078e0033 */
[----:B------:R-:W-:Y:S02]  /*0a70*/  IMAD.MOV.U32 R5, RZ, RZ, RZ ;  /* 0x000000ffff057224 */ /* 0x000fe400078e00ff */
[----:B------:R-:W-:-:S04]  /*0a80*/  IMAD.WIDE.U32 R34, R51, 0x8, R10 ;  /* 0x0000000833227825 */ /* 0x000fc800078e000a */
[----:B------:R-:W-:Y:S01]  /*0a90*/  IMAD.WIDE.U32 R4, R45, R44, R4 ;  /* 0x0000002c2d047225 */ /* 0x000fe200078e0004 */
[----:B------:R-:W2:Y:S03]  /*0aa0*/  LDG.E.64 R26, desc[UR6][R34.64] ;  /* 0x00000006221a7981 */ /* 0x000ea6000c1e1b00 */
[----:B------:R-:W-:-:S04]  /*0ab0*/  IMAD.WIDE.U32 R36, R51, 0x8, R12 ;  /* 0x0000000833247825 */ /* 0x000fc800078e000c */
[----:B------:R-:W-:Y:S01]  /*0ac0*/  IMAD.WIDE.U32 R52, R51, 0x8, R14 ;  /* 0x0000000833347825 */ /* 0x000fe200078e000e */
[----:B------:R-:W3:Y:S03]  /*0ad0*/  LDG.E.64 R28, desc[UR6][R36.64] ;  /* 0x00000006241c7981 */ /* 0x000ee6000c1e1b00 */
[----:B------:R-:W-:Y:S01]  /*0ae0*/  IMAD R5, R45, UR5, R5 ;  /* 0x000000052d057c24 */ /* 0x000fe2000f8e0205 */
[----:B------:R-:W4:Y:S01]  /*0af0*/  LDG.E.64 R30, desc[UR6][R52.64] ;  /* 0x00000006341e7981 */ /* 0x000f22000c1e1b00 */
[----:B------:R-:W-:Y:S01]  /*0b00*/  IMAD.WIDE.U32 R42, R51, 0x8, R8 ;  /* 0x00000008332a7825 */ /* 0x000fe200078e0008 */
[C---:B0-----:R-:W-:Y:S02]  /*0b10*/  LEA R46, P0, R4.reuse, R46, 0x3 ;  /* 0x0000002e042e7211 */ /* 0x041fe400078018ff */
[----:B------:R-:W4:Y:S02]  /*0b20*/  LDG.E.64 R34, desc[UR6][R34.64+0x8] ;  /* 0x0000080622227981 */ /* 0x000f24000c1e1b00 */
[----:B------:R-:W-:-:S02]  /*0b30*/  LEA.HI.X R47, R4, R47, R5, 0x3, P0 ;  /* 0x0000002f042f7211 */ /* 0x000fc400000f1c05 */
[----:B------:R-:W4:Y:S04]  /*0b40*/  LDG.E.64 R4, desc[UR6][R42.64] ;  /* 0x000000062a047981 */ /* 0x000f28000c1e1b00 */
[----:B------:R-:W4:Y:S04]  /*0b50*/  LDG.E.64 R6, desc[UR6][R46.64] ;  /* 0x000000062e067981 */ /* 0x000f28000c1e1b00 */
[----:B------:R-:W4:Y:S04]  /*0b60*/  LDG.E.64 R36, desc[UR6][R36.64+0x8] ;  /* 0x0000080624247981 */ /* 0x000f28000c1e1b00 */
[----:B------:R-:W4:Y:S04]  /*0b70*/  LDG.E.64 R40, desc[UR6][R52.64+0x8] ;  /* 0x0000080634287981 */ /* 0x000f28000c1e1b00 */
[----:B------:R-:W4:Y:S04]  /*0b80*/  LDG.E.64 R42, desc[UR6][R42.64+0x8] ;  /* 0x000008062a2a7981 */ /* 0x000f28000c1e1b00 */
[----:B------:R-:W4:Y:S01]  /*0b90*/  LDG.E.64 R46, desc[UR6][R46.64+0x8] ;  /* 0x000008062e2e7981 */ /* 0x000f22000c1e1b00 */
[----:B------:R-:W-:Y:S01]  /*0ba0*/  VIADD R51, R51, 0x2 ;  /* 0x0000000233337836 */ /* 0x000fe20000000000 */
[----:B--2--5:R-:W-:-:S02]  /*0bb0*/  DMUL R26, R16, R26 ;  /* 0x0000001a101a7228 */ /* 0x024fc40000000000 */
[C---:B---3--:R-:W-:Y:S02]  /*0bc0*/  DMUL R28, R16.reuse, R28 ;  /* 0x0000001c101c7228 */ /* 0x048fe40000000000 */
[C---:B----4-:R-:W-:Y:S02]  /*0bd0*/  DMUL R30, R16.reuse, R30 ;  /* 0x0000001e101e7228 */ /* 0x050fe40000000000 */
[----:B------:R-:W-:Y:S02]  /*0be0*/  DMUL R34, R16, R34 ;  /* 0x0000002210227228 */ /* 0x000fe40000000000 */
[-C--:B------:R-:W-:Y:S02]  /*0bf0*/  DFMA R26, R18, R4.reuse, R26 ;  /* 0x00000004121a722b */ /* 0x080fe4000000001a */
[-C--:B------:R-:W-:Y:S02]  /*0c00*/  DFMA R28, R20, R4.reuse, R28 ;  /* 0x00000004141c722b */ /* 0x080fe4000000001c */
[----:B------:R-:W-:-:S02]  /*0c10*/  DMUL R48, R6, R4 ;  /* 0x0000000406307228 */ /* 0x000fc40000000000 */
[----:B------:R-:W-:Y:S02]  /*0c20*/  DFMA R30, R22, R4, R30 ;  /* 0x00000004161e722b */ /* 0x000fe4000000001e */
[C---:B------:R-:W-:Y:S02]  /*0c30*/  DMUL R36, R16.reuse, R36 ;  /* 0x0000002410247228 */ /* 0x040fe40000000000 */
[C---:B------:R-:W-:Y:S02]  /*0c40*/  DMUL R40, R16.reuse, R40 ;  /* 0x0000002810287228 */ /* 0x040fe40000000000 */
[----:B------:R-:W-:Y:S02]  /*0c50*/  DFMA R2, R16, R48, R2 ;  /* 0x000000301002722b */ /* 0x000fe40000000002 */
[C---:B------:R-:W-:Y:S02]  /*0c60*/  DFMA R26, R6.reuse, R26, R38 ;  /* 0x0000001a061a722b */ /* 0x040fe40000000026 */
[----:B------:R-:W-:-:S02]  /*0c70*/  DFMA R28, R6, R28, R32 ;  /* 0x0000001c061c722b */ /* 0x000fc40000000020 */
[----:B------:R-:W-:Y:S02]  /*0c80*/  DFMA R24, R6, R30, R24 ;  /* 0x0000001e0618722b */ /* 0x000fe40000000018 */
[-C--:B------:R-:W-:Y:S02]  /*0c90*/  DFMA R34, R18, R42.reuse, R34 ;  /* 0x0000002a1222722b */ /* 0x080fe40000000022 */
[-C--:B------:R-:W-:Y:S02]  /*0ca0*/  DMUL R4, R46, R42.reuse ;  /* 0x0000002a2e047228 */ /* 0x080fe40000000000 */
[-C--:B------:R-:W-:Y:S02]  /*0cb0*/  DFMA R36, R20, R42.reuse, R36 ;  /* 0x0000002a1424722b */ /* 0x080fe40000000024 */
[----:B------:R-:W-:Y:S02]  /*0cc0*/  DFMA R40, R22, R42, R40 ;  /* 0x0000002a1628722b */ /* 0x000fe40000000028 */
[----:B------:R-:W-:-:S02]  /*0cd0*/  DFMA R38, R46, R34, R26 ;  /* 0x000000222e26722b */ /* 0x000fc4000000001a */
[----:B------:R-:W-:Y:S02]  /*0ce0*/  DFMA R2, R16, R4, R2 ;  /* 0x000000041002722b */ /* 0x000fe40000000002 */
[C---:B------:R-:W-:Y:S02]  /*0cf0*/  DFMA R32, R46.reuse, R36, R28 ;  /* 0x000000242e20722b */ /* 0x040fe4000000001c */
[----:B------:R-:W-:-:S11]  /*0d00*/  DFMA R24, R46, R40, R24 ;  /* 0x000000282e18722b */ /* 0x000fd60000000018 */
.L_x_140:
[----:B------:R-:W-:Y:S05]  /*0d10*/  @P1 BRA `(.L_x_139) ;  /* 0x00000000006c1947 */ /* 0x000fea0003800000 */
[----:B------:R-:W0:Y:S01]  /*0d20*/  LDC.64 R6, c[0x0][0x388] ;  /* 0x0000e200ff067b82 */ /* 0x000e220000000a00 */
[----:B------:R-:W-:Y:S02]  /*0d30*/  IMAD.MOV.U32 R4, RZ, RZ, R51 ;  /* 0x000000ffff047224 */ /* 0x000fe400078e0033 */
[----:B------:R-:W-:Y:S02]  /*0d40*/  IMAD.MOV.U32 R5, RZ, RZ, RZ ;  /* 0x000000ffff057224 */ /* 0x000fe400078e00ff */
[----:B------:R-:W-:-:S04]  /*0d50*/  IMAD.WIDE.U32 R26, R51, 0x8, R10 ;  /* 0x00000008331a7825 */ /* 0x000fc800078e000a */
[----:B------:R-:W-:Y:S02]  /*0d60*/  IMAD.WIDE.U32 R4, R45, R44, R4 ;  /* 0x0000002c2d047225 */ /* 0x000fe400078e0004 */
[----:B------:R-:W2:Y:S02]  /*0d70*/  LDG.E.64 R26, desc[UR6][R26.64] ;  /* 0x000000061a1a7981 */ /* 0x000ea4000c1e1b00 */
[----:B------:R-:W-:-:S04]  /*0d80*/  IMAD.WIDE.U32 R28, R51, 0x8, R12 ;  /* 0x00000008331c7825 */ /* 0x000fc800078e000c */
[----:B------:R-:W-:Y:S02]  /*0d90*/  IMAD.WIDE.U32 R36, R51, 0x8, R14 ;  /* 0x0000000833247825 */ /* 0x000fe400078e000e */
[----:B------:R-:W3:Y:S02]  /*0da0*/  LDG.E.64 R28, desc[UR6][R28.64] ;  /* 0x000000061c1c7981 */ /* 0x000ee4000c1e1b00 */
[----:B------:R-:W-:Y:S02]  /*0db0*/  IMAD R5, R45, UR5, R5 ;  /* 0x000000052d057c24 */ /* 0x000fe4000f8e0205 */
[----:B------:R-:W4:Y:S01]  /*0dc0*/  LDG.E.64 R36, desc[UR6][R36.64] ;  /* 0x0000000624247981 */ /* 0x000f22000c1e1b00 */
[----:B0-----:R-:W-:-:S04]  /*0dd0*/  LEA R6, P0, R4, R6, 0x3 ;  /* 0x0000000604067211 */ /* 0x001fc800078018ff */
[----:B------:R-:W-:Y:S01]  /*0de0*/  LEA.HI.X R7, R4, R7, R5, 0x3, P0 ;  /* 0x0000000704077211 */ /* 0x000fe200000f1c05 */
[----:B------:R-:W-:-:S05]  /*0df0*/  IMAD.WIDE.U32 R4, R51, 0x8, R8 ;  /* 0x0000000833047825 */ /* 0x000fca00078e0008 */
[----:B------:R-:W4:Y:S04]  /*0e00*/  LDG.E.64 R6, desc[UR6][R6.64] ;  /* 0x0000000606067981 */ /* 0x000f28000c1e1b00 */
[----:B------:R-:W4:Y:S01]  /*0e10*/  LDG.E.64 R4, desc[UR6][R4.64] ;  /* 0x0000000604047981 */ /* 0x000f22000c1e1b00 */
[C---:B--2--5:R-:W-:Y:S02]  /*0e20*/  DMUL R30, R16.reuse, R26 ;  /* 0x0000001a101e7228 */ /* 0x064fe40000000000 */
[C---:B---3--:R-:W-:Y:S02]  /*0e30*/  DMUL R34, R16.reuse, R28 ;  /* 0x0000001c10227228 */ /* 0x048fe40000000000 */
[----:B----4-:R-:W-:-:S04]  /*0e40*/  DMUL R40, R16, R36 ;  /* 0x0000002410287228 */ /* 0x010fc80000000000 */
[-C--:B------:R-:W-:Y:S02]  /*0e50*/  DFMA R30, R18, R4.reuse, R30 ;  /* 0x00000004121e722b */ /* 0x080fe4000000001e */
[-C--:B------:R-:W-:Y:S02]  /*0e60*/  DFMA R34, R20, R4.reuse, R34 ;  /* 0x000000041422722b */ /* 0x080fe40000000022 */
[-C--:B------:R-:W-:Y:S02]  /*0e70*/  DMUL R18, R6, R4.reuse ;  /* 0x0000000406127228 */ /* 0x080fe40000000000 */
[----:B------:R-:W-:Y:S02]  /*0e80*/  DFMA R40, R22, R4, R40 ;  /* 0x000000041628722b */ /* 0x000fe40000000028 */
[C---:B------:R-:W-:Y:S02]  /*0e90*/  DFMA R38, R6.reuse, R30, R38 ;  /* 0x0000001e0626722b */ /* 0x040fe40000000026 */
[----:B------:R-:W-:-:S02]  /*0ea0*/  DFMA R32, R6, R34, R32 ;  /* 0x000000220620722b */ /* 0x000fc40000000020 */
[----:B------:R-:W-:Y:S02]  /*0eb0*/  DFMA R2, R16, R18, R2 ;  /* 0x000000121002722b */ /* 0x000fe40000000002 */
[----:B------:R-:W-:-:S11]  /*0ec0*/  DFMA R24, R6, R40, R24 ;  /* 0x000000280618722b */ /* 0x000fd60000000018 */
.L_x_139:
[----:B------:R-:W-:-:S05]  /*0ed0*/  VIADD R45, R45, 0x1 ;  /* 0x000000012d2d7836 */ /* 0x000fca0000000000 */
[----:B------:R-:W-:-:S13]  /*0ee0*/  ISETP.NE.AND P0, PT, R45, R44, PT ;  /* 0x0000002c2d00720c */ /* 0x000fda0003f05270 */
[----:B------:R-:W-:Y:S05]  /*0ef0*/  @P0 BRA `(.L_x_141) ;  /* 0xfffffff000dc0947 */ /* 0x000fea000383ffff */
.L_x_136:
[----:B------:R-:W0:Y:S01]  /*0f00*/  LDCU.64 UR4, c[0x0][0x3c0] ;  /* 0x00007800ff0477ac */ /* 0x000e220008000a00 */
[----:B------:R-:W1:Y:S01]  /*0f10*/  LDC.64 R8, c[0x0][0x3b0] ;  /* 0x0000ec00ff087b82 */ /* 0x000e620000000a00 */
[----:B------:R-:W-:-:S07]  /*0f20*/  DMUL R4, R32, R32 ;  /* 0x0000002020047228 */ /* 0x000fce0000000000 */
[----:B------:R-:W2:Y:S01]  /*0f30*/  LDC.64 R10, c[0x0][0x3b8] ;  /* 0x0000ee00ff0a7b82 */ /* 0x000ea20000000a00 */
[----:B------:R-:W-:Y:S01]  /*0f40*/  DFMA R4, R38, R38, R4 ;  /* 0x000000262604722b */ /* 0x000fe20000000004 */
[----:B0-----:R-:W-:-:S07]  /*0f50*/  ISETP.NE.U32.AND P0, PT, RZ, UR4, PT ;  /* 0x00000004ff007c0c */ /* 0x001fce000bf05070 */
[----:B------:R-:W-:Y:S01]  /*0f60*/  DFMA R6, R24, R24, R4 ;  /* 0x000000181806722b */ /* 0x000fe20000000004 */
[----:B------:R-:W-:Y:S01]  /*0f70*/  ISETP.NE.AND.EX P0, PT, RZ, UR5, PT, P0 ;  /* 0x00000005ff007c0c */ /* 0x000fe2000bf05300 */
[----:B-1----:R-:W-:-:S05]  /*0f80*/  IMAD.WIDE R4, R0, 0x8, R8 ;  /* 0x0000000800047825 */ /* 0x002fca00078e0208 */
[----:B------:R0:W-:Y:S01]  /*0f90*/  STG.E.64 desc[UR6][R4.64], R2 ;  /* 0x0000000204007986 */ /* 0x0001e2000c101b06 */
[----:B--2---:R-:W-:-:S05]  /*0fa0*/  IMAD.WIDE R8, R0, 0x8, R10 ;  /* 0x0000000800087825 */ /* 0x004fca00078e020a */
[----:B------:R0:W-:Y:S01]  /*0fb0*/  STG.E.64 desc[UR6][R8.64], R6 ;  /* 0x0000000608007986 */ /* 0x0001e2000c101b06 */
[----:B------:R-:W-:Y:S05]  /*0fc0*/  @!P0 EXIT ;  /* 0x000000000000894d */ /* 0x000fea0003800000 */
[----:B0-----:R-:W0:Y:S01]  /*0fd0*/  LDC.64 R2, c[0x0][0x3c0] ;  /* 0x0000f000ff027b82 */ /* 0x001e220000000a00 */
[----:B------:R-:W-:-:S04]  /*0fe0*/  IMAD R5, R0, 0x3, RZ ;  /* 0x0000000300057824 */ /* 0x000fc800078e02ff */
[----:B0-----:R-:W-:-:S05]  /*0ff0*/  IMAD.WIDE R2, R5, 0x8, R2 ;  /* 0x0000000805027825 */ /* 0x001fca00078e0202 */
[----:B------:R-:W-:Y:S04]  /*1000*/  STG.E.64 desc[UR6][R2.64], R38 ;  /* 0x0000002602007986 */ /* 0x000fe8000c101b06 */
[----:B------:R-:W-:Y:S04]  /*1010*/  STG.E.64 desc[UR6][R2.64+0x8], R32 ;  /* 0x0000082002007986 */ /* 0x000fe8000c101b06 */
[----:B------:R-:W-:Y:S01]  /*1020*/  STG.E.64 desc[UR6][R2.64+0x10], R24 ;  /* 0x0000101802007986 */ /* 0x000fe2000c101b06 */
[----:B------:R-:W-:Y:S05]  /*1030*/  EXIT ;  /* 0x000000000000794d */ /* 0x000fea0003800000 */
.L_x_142:
        /* <DEDUP_REMOVED lines=12> */
.L_x_149:


//--------------------- .nv.shared.reserved.0     --------------------------
	.section	.nv.shared.reserved.0,"aw",@nobits
	.weak		__nv_reservedSMEM_offset_0_alias
	.size		__nv_reservedSMEM_offset_0_alias, 0, 64
	.other		__nv_reservedSMEM_offset_0_alias,@"STO_CUDA_RESERVED_SHARED STV_DEFAULT"
__nv_reservedSMEM_offset_0_alias:
	.zero		0
	.zero		64


//--------------------- .nv.constant0._Z17reduce_sum_kernelPKdS0_Pdi --------------------------
	.section	.nv.constant0._Z17reduce_sum_kernelPKdS0_Pdi,"a",@progbits
	.sectionflags	@""
	.align	4
.nv.constant0._Z17reduce_sum_kernelPKdS0_Pdi:
	.zero		924


//--------------------- .nv.constant0._Z18b3lyp_fused_kerneliibPKdS0_S0_S0_S0_S0_S0_S0_PdS1_ --------------------------
	.section	.nv.constant0._Z18b3lyp_fused_kerneliibPKdS0_S0_S0_S0_S0_S0_S0_PdS1_,"a",@progbits
	.sectionflags	@""
	.align	4
.nv.constant0._Z18b3lyp_fused_kerneliibPKdS0_S0_S0_S0_S0_S0_S0_PdS1_:
	.zero		992


//--------------------- .nv.constant0._Z27get_rho_sigma_kernel_planariiPKdS0_S0_S0_S0_PdS1_S1_ --------------------------
	.section	.nv.constant0._Z27get_rho_sigma_kernel_planariiPKdS0_S0_S0_S0_PdS1_S1_,"a",@progbits
	.sectionflags	@""
	.align	4
.nv.constant0._Z27get_rho_sigma_kernel_planariiPKdS0_S0_S0_S0_PdS1_S1_:
	.zero		968


//--------------------- SYMBOLS --------------------------

	.type		.nv.reservedSmem.offset0,@object
	.size		.nv.reservedSmem.offset0,0x4
